	.target	sm_90a

	.elftype	@"ET_EXEC"


//--------------------- .note.nv.tkinfo           --------------------------
	.section	.note.nv.tkinfo,"",@"SHT_NOTE"
	.sectionflags	@"SHF_NOTE_NV_TKINFO"
	.tkinfo
        /*0018*/ 	.word	0x00000002
        /*0030*/ 	.string	""
        /*0030*/ 	.string	"ptxas"
        /*0030*/ 	.string	"Cuda compilation tools, release 13.0, V13.0.88"
        /*0030*/ 	.string	"Build cuda_13.0.r13.0/compiler.36424714_0"
        /*0030*/ 	.string	"-arch sm_90a -m 64 "



//--------------------- .note.nv.cuinfo           --------------------------
	.section	.note.nv.cuinfo,"",@"SHT_NOTE"
	.sectionflags	@"SHF_NOTE_NV_CUINFO"
        /*0018*/ 	.short	0x0002
        /*001a*/ 	.short	0x005a
        /*001c*/ 	.short	0x0082
	.zero		2


//--------------------- .nv.info                  --------------------------
	.section	.nv.info,"",@"SHT_CUDA_INFO"
	.align	4


	//----- nvinfo : EIATTR_REGCOUNT
	.align		4
        /*0000*/ 	.byte	0x04, 0x2f
        /*0002*/ 	.short	(.L_29 - .L_28)
	.align		4
.L_28:
        /*0004*/ 	.word	index@(_ZN2at6native26_fft_conjugate_copy_kernelIN3c107complexIdEE16OffsetCalculatorILi1ElLb0EENS0_33HermitianSymmetryOffsetCalculatorIlEEEEvlPT_PKS9_T0_T1_)
        /*0008*/ 	.word	0x00000020


	//----- nvinfo : EIATTR_FRAME_SIZE
	.align		4
.L_29:
        /*000c*/ 	.byte	0x04, 0x11
        /*000e*/ 	.short	(.L_31 - .L_30)
	.align		4
.L_30:
        /*0010*/ 	.word	index@($__internal_5_$__cuda_sm20_rem_s64)
        /*0014*/ 	.word	0x00000000


	//----- nvinfo : EIATTR_FRAME_SIZE
	.align		4
.L_31:
        /*0018*/ 	.byte	0x04, 0x11
        /*001a*/ 	.short	(.L_33 - .L_32)
	.align		4
.L_32:
        /*001c*/ 	.word	index@($__internal_4_$__cuda_sm20_div_s64)
        /*0020*/ 	.word	0x00000000


	//----- nvinfo : EIATTR_FRAME_SIZE
	.align		4
.L_33:
        /*0024*/ 	.byte	0x04, 0x11
        /*0026*/ 	.short	(.L_35 - .L_34)
	.align		4
.L_34:
        /*0028*/ 	.word	index@(_ZN2at6native26_fft_conjugate_copy_kernelIN3c107complexIdEE16OffsetCalculatorILi1ElLb0EENS0_33HermitianSymmetryOffsetCalculatorIlEEEEvlPT_PKS9_T0_T1_)
        /*002c*/ 	.word	0x00000000


	//----- nvinfo : EIATTR_REGCOUNT
	.align		4
.L_35:
        /*0030*/ 	.byte	0x04, 0x2f
        /*0032*/ 	.short	(.L_37 - .L_36)
	.align		4
.L_36:
        /*0034*/ 	.word	index@(_ZN2at6native26_fft_conjugate_copy_kernelIN3c107complexIfEE16OffsetCalculatorILi1ElLb0EENS0_33HermitianSymmetryOffsetCalculatorIlEEEEvlPT_PKS9_T0_T1_)
        /*0038*/ 	.word	0x00000022


	//----- nvinfo : EIATTR_FRAME_SIZE
	.align		4
.L_37:
        /*003c*/ 	.byte	0x04, 0x11
        /*003e*/ 	.short	(.L_39 - .L_38)
	.align		4
.L_38:
        /*0040*/ 	.word	index@($__internal_3_$__cuda_sm20_rem_s64)
        /*0044*/ 	.word	0x00000000


	//----- nvinfo : EIATTR_FRAME_SIZE
	.align		4
.L_39:
        /*0048*/ 	.byte	0x04, 0x11
        /*004a*/ 	.short	(.L_41 - .L_40)
	.align		4
.L_40:
        /*004c*/ 	.word	index@($__internal_2_$__cuda_sm20_div_s64)
        /*0050*/ 	.word	0x00000000


	//----- nvinfo : EIATTR_FRAME_SIZE
	.align		4
.L_41:
        /*0054*/ 	.byte	0x04, 0x11
        /*0056*/ 	.short	(.L_43 - .L_42)
	.align		4
.L_42:
        /*0058*/ 	.word	index@(_ZN2at6native26_fft_conjugate_copy_kernelIN3c107complexIfEE16OffsetCalculatorILi1ElLb0EENS0_33HermitianSymmetryOffsetCalculatorIlEEEEvlPT_PKS9_T0_T1_)
        /*005c*/ 	.word	0x00000000


	//----- nvinfo : EIATTR_REGCOUNT
	.align		4
.L_43:
        /*0060*/ 	.byte	0x04, 0x2f
        /*0062*/ 	.short	(.L_45 - .L_44)
	.align		4
.L_44:
        /*0064*/ 	.word	index@(_ZN2at6native26_fft_conjugate_copy_kernelIN3c107complexINS2_4HalfEEE16OffsetCalculatorILi1ElLb0EENS0_33HermitianSymmetryOffsetCalculatorIlEEEEvlPT_PKSA_T0_T1_)
        /*0068*/ 	.word	0x00000022


	//----- nvinfo : EIATTR_FRAME_SIZE
	.align		4
.L_45:
        /*006c*/ 	.byte	0x04, 0x11
        /*006e*/ 	.short	(.L_47 - .L_46)
	.align		4
.L_46:
        /*0070*/ 	.word	index@($__internal_1_$__cuda_sm20_rem_s64)
        /*0074*/ 	.word	0x00000000


	//----- nvinfo : EIATTR_FRAME_SIZE
	.align		4
.L_47:
        /*0078*/ 	.byte	0x04, 0x11
        /*007a*/ 	.short	(.L_49 - .L_48)
	.align		4
.L_48:
        /*007c*/ 	.word	index@($__internal_0_$__cuda_sm20_div_s64)
        /*0080*/ 	.word	0x00000000


	//----- nvinfo : EIATTR_FRAME_SIZE
	.align		4
.L_49:
        /*0084*/ 	.byte	0x04, 0x11
        /*0086*/ 	.short	(.L_51 - .L_50)
	.align		4
.L_50:
        /*0088*/ 	.word	index@(_ZN2at6native26_fft_conjugate_copy_kernelIN3c107complexINS2_4HalfEEE16OffsetCalculatorILi1ElLb0EENS0_33HermitianSymmetryOffsetCalculatorIlEEEEvlPT_PKSA_T0_T1_)
        /*008c*/ 	.word	0x00000000


	//----- nvinfo : EIATTR_MIN_STACK_SIZE
	.align		4
.L_51:
        /*0090*/ 	.byte	0x04, 0x12
        /*0092*/ 	.short	(.L_53 - .L_52)
	.align		4
.L_52:
        /*0094*/ 	.word	index@(_ZN2at6native26_fft_conjugate_copy_kernelIN3c107complexINS2_4HalfEEE16OffsetCalculatorILi1ElLb0EENS0_33HermitianSymmetryOffsetCalculatorIlEEEEvlPT_PKSA_T0_T1_)
        /*0098*/ 	.word	0x00000000


	//----- nvinfo : EIATTR_MIN_STACK_SIZE
	.align		4
.L_53:
        /*009c*/ 	.byte	0x04, 0x12
        /*009e*/ 	.short	(.L_55 - .L_54)
	.align		4
.L_54:
        /*00a0*/ 	.word	index@(_ZN2at6native26_fft_conjugate_copy_kernelIN3c107complexIfEE16OffsetCalculatorILi1ElLb0EENS0_33HermitianSymmetryOffsetCalculatorIlEEEEvlPT_PKS9_T0_T1_)
        /*00a4*/ 	.word	0x00000000


	//----- nvinfo : EIATTR_MIN_STACK_SIZE
	.align		4
.L_55:
        /*00a8*/ 	.byte	0x04, 0x12
        /*00aa*/ 	.short	(.L_57 - .L_56)
	.align		4
.L_56:
        /*00ac*/ 	.word	index@(_ZN2at6native26_fft_conjugate_copy_kernelIN3c107complexIdEE16OffsetCalculatorILi1ElLb0EENS0_33HermitianSymmetryOffsetCalculatorIlEEEEvlPT_PKS9_T0_T1_)
        /*00b0*/ 	.word	0x00000000
.L_57:


//--------------------- .nv.compat                --------------------------
	.section	.nv.compat,"",@"SHT_CUDA_COMPAT_INFO"
	.align	4
        /*0000*/ 	.byte	0x02, 0x09, 0x01, 0x00, 0x02, 0x02, 0x01, 0x00, 0x02, 0x05, 0x05, 0x00, 0x03, 0x07, 0x01, 0x01
        /*0010*/ 	.byte	0x02, 0x03, 0x00, 0x00, 0x02, 0x06, 0x01, 0x00, 0x04, 0x0b, 0x08, 0x00, 0x00, 0x00, 0x00, 0x00
        /*0020*/ 	.byte	0x00, 0x00, 0x00, 0x00


//--------------------- .nv.info._ZN2at6native26_fft_conjugate_copy_kernelIN3c107complexINS2_4HalfEEE16OffsetCalculatorILi1ElLb0EENS0_33HermitianSymmetryOffsetCalculatorIlEEEEvlPT_PKSA_T0_T1_ --------------------------
	.section	.nv.info._ZN2at6native26_fft_conjugate_copy_kernelIN3c107complexINS2_4HalfEEE16OffsetCalculatorILi1ElLb0EENS0_33HermitianSymmetryOffsetCalculatorIlEEEEvlPT_PKSA_T0_T1_,"",@"SHT_CUDA_INFO"
	.sectionflags	@""
	.align	4


	//----- nvinfo : EIATTR_CUDA_API_VERSION
	.align		4
        /*0000*/ 	.byte	0x04, 0x37
        /*0002*/ 	.short	(.L_59 - .L_58)
.L_58:
        /*0004*/ 	.word	0x00000082


	//----- nvinfo : EIATTR_KPARAM_INFO
	.align		4
.L_59:
        /*0008*/ 	.byte	0x04, 0x17
        /*000a*/ 	.short	(.L_61 - .L_60)
.L_60:
        /*000c*/ 	.word	0x00000000
        /*0010*/ 	.short	0x0004
        /*0012*/ 	.short	0x01b0
        /*0014*/ 	.byte	0x00, 0xf0, 0x81, 0x06


	//----- nvinfo : EIATTR_KPARAM_INFO
	.align		4
.L_61:
        /*0018*/ 	.byte	0x04, 0x17
        /*001a*/ 	.short	(.L_63 - .L_62)
.L_62:
        /*001c*/ 	.word	0x00000000
        /*0020*/ 	.short	0x0003
        /*0022*/ 	.short	0x0018
        /*0024*/ 	.byte	0x00, 0xf0, 0x61, 0x06


	//----- nvinfo : EIATTR_KPARAM_INFO
	.align		4
.L_63:
        /*0028*/ 	.byte	0x04, 0x17
        /*002a*/ 	.short	(.L_65 - .L_64)
.L_64:
        /*002c*/ 	.word	0x00000000
        /*0030*/ 	.short	0x0002
        /*0032*/ 	.short	0x0010
        /*0034*/ 	.byte	0x00, 0xf0, 0x21, 0x00


	//----- nvinfo : EIATTR_KPARAM_INFO
	.align		4
.L_65:
        /*0038*/ 	.byte	0x04, 0x17
        /*003a*/ 	.short	(.L_67 - .L_66)
.L_66:
        /*003c*/ 	.word	0x00000000
        /*0040*/ 	.short	0x0001
        /*0042*/ 	.short	0x0008
        /*0044*/ 	.byte	0x00, 0xf0, 0x21, 0x00


	//----- nvinfo : EIATTR_KPARAM_INFO
	.align		4
.L_67:
        /*0048*/ 	.byte	0x04, 0x17
        /*004a*/ 	.short	(.L_69 - .L_68)
.L_68:
        /*004c*/ 	.word	0x00000000
        /*0050*/ 	.short	0x0000
        /*0052*/ 	.short	0x0000
        /*0054*/ 	.byte	0x00, 0xf0, 0x21, 0x00


	//----- nvinfo : EIATTR_SPARSE_MMA_MASK
	.align		4
.L_69:
        /*0058*/ 	.byte	0x03, 0x50
        /*005a*/ 	.short	0x0000


	//----- nvinfo : EIATTR_MAXREG_COUNT
	.align		4
        /*005c*/ 	.byte	0x03, 0x1b
        /*005e*/ 	.short	0x0040


	//----- nvinfo : EIATTR_MERCURY_ISA_VERSION
	.align		4
        /*0060*/ 	.byte	0x03, 0x5f
        /*0062*/ 	.short	0x0101


	//----- nvinfo : EIATTR_EXIT_INSTR_OFFSETS
	.align		4
        /*0064*/ 	.byte	0x04, 0x1c
        /*0066*/ 	.short	(.L_71 - .L_70)


	//   ....[0]....
.L_70:
        /*0068*/ 	.word	0x000000a0


	//   ....[1]....
        /*006c*/ 	.word	0x00007a80


	//   ....[2]....
        /*0070*/ 	.word	0x00009dd0


	//----- nvinfo : EIATTR_MAX_THREADS
	.align		4
.L_71:
        /*0074*/ 	.byte	0x04, 0x05
        /*0076*/ 	.short	(.L_73 - .L_72)
.L_72:
        /*0078*/ 	.word	0x00000400
        /*007c*/ 	.word	0x00000001
        /*0080*/ 	.word	0x00000001


	//----- nvinfo : EIATTR_CRS_STACK_SIZE
	.align		4
.L_73:
        /*0084*/ 	.byte	0x04, 0x1e
        /*0086*/ 	.short	(.L_75 - .L_74)
.L_74:
        /*0088*/ 	.word	0x00000000


	//----- nvinfo : EIATTR_CBANK_PARAM_SIZE
	.align		4
.L_75:
        /*008c*/ 	.byte	0x03, 0x19
        /*008e*/ 	.short	0x0350


	//----- nvinfo : EIATTR_PARAM_CBANK
	.align		4
        /*0090*/ 	.byte	0x04, 0x0a
        /*0092*/ 	.short	(.L_77 - .L_76)
	.align		4
.L_76:
        /*0094*/ 	.word	index@(.nv.constant0._ZN2at6native26_fft_conjugate_copy_kernelIN3c107complexINS2_4HalfEEE16OffsetCalculatorILi1ElLb0EENS0_33HermitianSymmetryOffsetCalculatorIlEEEEvlPT_PKSA_T0_T1_)
        /*0098*/ 	.short	0x0210
        /*009a*/ 	.short	0x0350


	//----- nvinfo : EIATTR_SW_WAR
	.align		4
.L_77:
        /*009c*/ 	.byte	0x04, 0x36
        /*009e*/ 	.short	(.L_79 - .L_78)
.L_78:
        /*00a0*/ 	.word	0x00000008
.L_79:


//--------------------- .nv.info._ZN2at6native26_fft_conjugate_copy_kernelIN3c107complexIfEE16OffsetCalculatorILi1ElLb0EENS0_33HermitianSymmetryOffsetCalculatorIlEEEEvlPT_PKS9_T0_T1_ --------------------------
	.section	.nv.info._ZN2at6native26_fft_conjugate_copy_kernelIN3c107complexIfEE16OffsetCalculatorILi1ElLb0EENS0_33HermitianSymmetryOffsetCalculatorIlEEEEvlPT_PKS9_T0_T1_,"",@"SHT_CUDA_INFO"
	.sectionflags	@""
	.align	4


	//----- nvinfo : EIATTR_CUDA_API_VERSION
	.align		4
        /*0000*/ 	.byte	0x04, 0x37
        /*0002*/ 	.short	(.L_81 - .L_80)
.L_80:
        /*0004*/ 	.word	0x00000082


	//----- nvinfo : EIATTR_KPARAM_INFO
	.align		4
.L_81:
        /*0008*/ 	.byte	0x04, 0x17
        /*000a*/ 	.short	(.L_83 - .L_82)
.L_82:
        /*000c*/ 	.word	0x00000000
        /*0010*/ 	.short	0x0004
        /*0012*/ 	.short	0x01b0
        /*0014*/ 	.byte	0x00, 0xf0, 0x81, 0x06


	//----- nvinfo : EIATTR_KPARAM_INFO
	.align		4
.L_83:
        /*0018*/ 	.byte	0x04, 0x17
        /*001a*/ 	.short	(.L_85 - .L_84)
.L_84:
        /*001c*/ 	.word	0x00000000
        /*0020*/ 	.short	0x0003
        /*0022*/ 	.short	0x0018
        /*0024*/ 	.byte	0x00, 0xf0, 0x61, 0x06


	//----- nvinfo : EIATTR_KPARAM_INFO
	.align		4
.L_85:
        /*0028*/ 	.byte	0x04, 0x17
        /*002a*/ 	.short	(.L_87 - .L_86)
.L_86:
        /*002c*/ 	.word	0x00000000
        /*0030*/ 	.short	0x0002
        /*0032*/ 	.short	0x0010
        /*0034*/ 	.byte	0x00, 0xf0, 0x21, 0x00


	//----- nvinfo : EIATTR_KPARAM_INFO
	.align		4
.L_87:
        /*0038*/ 	.byte	0x04, 0x17
        /*003a*/ 	.short	(.L_89 - .L_88)
.L_88:
        /*003c*/ 	.word	0x00000000
        /*0040*/ 	.short	0x0001
        /*0042*/ 	.short	0x0008
        /*0044*/ 	.byte	0x00, 0xf0, 0x21, 0x00


	//----- nvinfo : EIATTR_KPARAM_INFO
	.align		4
.L_89:
        /*0048*/ 	.byte	0x04, 0x17
        /*004a*/ 	.short	(.L_91 - .L_90)
.L_90:
        /*004c*/ 	.word	0x00000000
        /*0050*/ 	.short	0x0000
        /*0052*/ 	.short	0x0000
        /*0054*/ 	.byte	0x00, 0xf0, 0x21, 0x00


	//----- nvinfo : EIATTR_SPARSE_MMA_MASK
	.align		4
.L_91:
        /*0058*/ 	.byte	0x03, 0x50
        /*005a*/ 	.short	0x0000


	//----- nvinfo : EIATTR_MAXREG_COUNT
	.align		4
        /*005c*/ 	.byte	0x03, 0x1b
        /*005e*/ 	.short	0x0040


	//----- nvinfo : EIATTR_MERCURY_ISA_VERSION
	.align		4
        /*0060*/ 	.byte	0x03, 0x5f
        /*0062*/ 	.short	0x0101


	//----- nvinfo : EIATTR_EXIT_INSTR_OFFSETS
	.align		4
        /*0064*/ 	.byte	0x04, 0x1c
        /*0066*/ 	.short	(.L_93 - .L_92)


	//   ....[0]....
.L_92:
        /*0068*/ 	.word	0x000000a0


	//   ....[1]....
        /*006c*/ 	.word	0x00007a50


	//   ....[2]....
        /*0070*/ 	.word	0x00009d70


	//----- nvinfo : EIATTR_MAX_THREADS
	.align		4
.L_93:
        /*0074*/ 	.byte	0x04, 0x05
        /*0076*/ 	.short	(.L_95 - .L_94)
.L_94:
        /*0078*/ 	.word	0x00000400
        /*007c*/ 	.word	0x00000001
        /*0080*/ 	.word	0x00000001


	//----- nvinfo : EIATTR_CRS_STACK_SIZE
	.align		4
.L_95:
        /*0084*/ 	.byte	0x04, 0x1e
        /*0086*/ 	.short	(.L_97 - .L_96)
.L_96:
        /*0088*/ 	.word	0x00000000


	//----- nvinfo : EIATTR_CBANK_PARAM_SIZE
	.align		4
.L_97:
        /*008c*/ 	.byte	0x03, 0x19
        /*008e*/ 	.short	0x0350


	//----- nvinfo : EIATTR_PARAM_CBANK
	.align		4
        /*0090*/ 	.byte	0x04, 0x0a
        /*0092*/ 	.short	(.L_99 - .L_98)
	.align		4
.L_98:
        /*0094*/ 	.word	index@(.nv.constant0._ZN2at6native26_fft_conjugate_copy_kernelIN3c107complexIfEE16OffsetCalculatorILi1ElLb0EENS0_33HermitianSymmetryOffsetCalculatorIlEEEEvlPT_PKS9_T0_T1_)
        /*0098*/ 	.short	0x0210
        /*009a*/ 	.short	0x0350


	//----- nvinfo : EIATTR_SW_WAR
	.align		4
.L_99:
        /*009c*/ 	.byte	0x04, 0x36
        /*009e*/ 	.short	(.L_101 - .L_100)
.L_100:
        /*00a0*/ 	.word	0x00000008
.L_101:


//--------------------- .nv.info._ZN2at6native26_fft_conjugate_copy_kernelIN3c107complexIdEE16OffsetCalculatorILi1ElLb0EENS0_33HermitianSymmetryOffsetCalculatorIlEEEEvlPT_PKS9_T0_T1_ --------------------------
	.section	.nv.info._ZN2at6native26_fft_conjugate_copy_kernelIN3c107complexIdEE16OffsetCalculatorILi1ElLb0EENS0_33HermitianSymmetryOffsetCalculatorIlEEEEvlPT_PKS9_T0_T1_,"",@"SHT_CUDA_INFO"
	.sectionflags	@""
	.align	4


	//----- nvinfo : EIATTR_CUDA_API_VERSION
	.align		4
        /*0000*/ 	.byte	0x04, 0x37
        /*0002*/ 	.short	(.L_103 - .L_102)
.L_102:
        /*0004*/ 	.word	0x00000082


	//----- nvinfo : EIATTR_KPARAM_INFO
	.align		4
.L_103:
        /*0008*/ 	.byte	0x04, 0x17
        /*000a*/ 	.short	(.L_105 - .L_104)
.L_104:
        /*000c*/ 	.word	0x00000000
        /*0010*/ 	.short	0x0004
        /*0012*/ 	.short	0x01b0
        /*0014*/ 	.byte	0x00, 0xf0, 0x81, 0x06


	//----- nvinfo : EIATTR_KPARAM_INFO
	.align		4
.L_105:
        /*0018*/ 	.byte	0x04, 0x17
        /*001a*/ 	.short	(.L_107 - .L_106)
.L_106:
        /*001c*/ 	.word	0x00000000
        /*0020*/ 	.short	0x0003
        /*0022*/ 	.short	0x0018
        /*0024*/ 	.byte	0x00, 0xf0, 0x61, 0x06


	//----- nvinfo : EIATTR_KPARAM_INFO
	.align		4
.L_107:
        /*0028*/ 	.byte	0x04, 0x17
        /*002a*/ 	.short	(.L_109 - .L_108)
.L_108:
        /*002c*/ 	.word	0x00000000
        /*0030*/ 	.short	0x0002
        /*0032*/ 	.short	0x0010
        /*0034*/ 	.byte	0x00, 0xf0, 0x21, 0x00


	//----- nvinfo : EIATTR_KPARAM_INFO
	.align		4
.L_109:
        /*0038*/ 	.byte	0x04, 0x17
        /*003a*/ 	.short	(.L_111 - .L_110)
.L_110:
        /*003c*/ 	.word	0x00000000
        /*0040*/ 	.short	0x0001
        /*0042*/ 	.short	0x0008
        /*0044*/ 	.byte	0x00, 0xf0, 0x21, 0x00


	//----- nvinfo : EIATTR_KPARAM_INFO
	.align		4
.L_111:
        /*0048*/ 	.byte	0x04, 0x17
        /*004a*/ 	.short	(.L_113 - .L_112)
.L_112:
        /*004c*/ 	.word	0x00000000
        /*0050*/ 	.short	0x0000
        /*0052*/ 	.short	0x0000
        /*0054*/ 	.byte	0x00, 0xf0, 0x21, 0x00


	//----- nvinfo : EIATTR_SPARSE_MMA_MASK
	.align		4
.L_113:
        /*0058*/ 	.byte	0x03, 0x50
        /*005a*/ 	.short	0x0000


	//----- nvinfo : EIATTR_MAXREG_COUNT
	.align		4
        /*005c*/ 	.byte	0x03, 0x1b
        /*005e*/ 	.short	0x0040


	//----- nvinfo : EIATTR_MERCURY_ISA_VERSION
	.align		4
        /*0060*/ 	.byte	0x03, 0x5f
        /*0062*/ 	.short	0x0101


	//----- nvinfo : EIATTR_EXIT_INSTR_OFFSETS
	.align		4
        /*0064*/ 	.byte	0x04, 0x1c
        /*0066*/ 	.short	(.L_115 - .L_114)


	//   ....[0]....
.L_114:
        /*0068*/ 	.word	0x000000a0


	//   ....[1]....
        /*006c*/ 	.word	0x000079e0


	//   ....[2]....
        /*0070*/ 	.word	0x00009d10


	//----- nvinfo : EIATTR_MAX_THREADS
	.align		4
.L_115:
        /*0074*/ 	.byte	0x04, 0x05
        /*0076*/ 	.short	(.L_117 - .L_116)
.L_116:
        /*0078*/ 	.word	0x00000400
        /*007c*/ 	.word	0x00000001
        /*0080*/ 	.word	0x00000001


	//----- nvinfo : EIATTR_CRS_STACK_SIZE
	.align		4
.L_117:
        /*0084*/ 	.byte	0x04, 0x1e
        /*0086*/ 	.short	(.L_119 - .L_118)
.L_118:
        /*0088*/ 	.word	0x00000000


	//----- nvinfo : EIATTR_CBANK_PARAM_SIZE
	.align		4
.L_119:
        /*008c*/ 	.byte	0x03, 0x19
        /*008e*/ 	.short	0x0350


	//----- nvinfo : EIATTR_PARAM_CBANK
	.align		4
        /*0090*/ 	.byte	0x04, 0x0a
        /*0092*/ 	.short	(.L_121 - .L_120)
	.align		4
.L_120:
        /*0094*/ 	.word	index@(.nv.constant0._ZN2at6native26_fft_conjugate_copy_kernelIN3c107complexIdEE16OffsetCalculatorILi1ElLb0EENS0_33HermitianSymmetryOffsetCalculatorIlEEEEvlPT_PKS9_T0_T1_)
        /*0098*/ 	.short	0x0210
        /*009a*/ 	.short	0x0350


	//----- nvinfo : EIATTR_SW_WAR
	.align		4
.L_121:
        /*009c*/ 	.byte	0x04, 0x36
        /*009e*/ 	.short	(.L_123 - .L_122)
.L_122:
        /*00a0*/ 	.word	0x00000008
.L_123:


//--------------------- .nv.callgraph             --------------------------
	.section	.nv.callgraph,"",@"SHT_CUDA_CALLGRAPH"
	.align	4
	.sectionentsize	8
	.align		4
        /*0000*/ 	.word	0x00000000
	.align		4
        /*0004*/ 	.word	0xffffffff
	.align		4
        /*0008*/ 	.word	0x00000000
	.align		4
        /*000c*/ 	.word	0xfffffffe
	.align		4
        /*0010*/ 	.word	0x00000000
	.align		4
        /*0014*/ 	.word	0xfffffffd
	.align		4
        /*0018*/ 	.word	0x00000000
	.align		4
        /*001c*/ 	.word	0xfffffffc


//--------------------- .nv.constant4             --------------------------
	.section	.nv.constant4,"a",@progbits
	.align	8
	.align		8
.nv.constant4:
        /*0000*/ 	.dword	_ZN45_INTERNAL_ac02cf58_14_SpectralOps_cu_bd418f174cuda3std3__45__cpo5beginE
	.align		8
        /*0008*/ 	.dword	_ZN45_INTERNAL_ac02cf58_14_SpectralOps_cu_bd418f174cuda3std3__45__cpo3endE
	.align		8
        /*0010*/ 	.dword	_ZN45_INTERNAL_ac02cf58_14_SpectralOps_cu_bd418f174cuda3std3__45__cpo6cbeginE
	.align		8
        /*0018*/ 	.dword	_ZN45_INTERNAL_ac02cf58_14_SpectralOps_cu_bd418f174cuda3std3__45__cpo4cendE
	.align		8
        /*0020*/ 	.dword	_ZN45_INTERNAL_ac02cf58_14_SpectralOps_cu_bd418f174cuda3std3__45__cpo6rbeginE
	.align		8
        /*0028*/ 	.dword	_ZN45_INTERNAL_ac02cf58_14_SpectralOps_cu_bd418f174cuda3std3__45__cpo4rendE
	.align		8
        /*0030*/ 	.dword	_ZN45_INTERNAL_ac02cf58_14_SpectralOps_cu_bd418f174cuda3std3__45__cpo7crbeginE
	.align		8
        /*0038*/ 	.dword	_ZN45_INTERNAL_ac02cf58_14_SpectralOps_cu_bd418f174cuda3std3__45__cpo5crendE
	.align		8
        /*0040*/ 	.dword	_ZN45_INTERNAL_ac02cf58_14_SpectralOps_cu_bd418f174cuda3std3__447_GLOBAL__N__ac02cf58_14_SpectralOps_cu_bd418f176ignoreE
	.align		8
        /*0048*/ 	.dword	_ZN45_INTERNAL_ac02cf58_14_SpectralOps_cu_bd418f174cuda3std3__419piecewise_constructE
	.align		8
        /*0050*/ 	.dword	_ZN45_INTERNAL_ac02cf58_14_SpectralOps_cu_bd418f174cuda3std3__48in_placeE
	.align		8
        /*0058*/ 	.dword	_ZN45_INTERNAL_ac02cf58_14_SpectralOps_cu_bd418f174cuda3std3__420unreachable_sentinelE
	.align		8
        /*0060*/ 	.dword	_ZN45_INTERNAL_ac02cf58_14_SpectralOps_cu_bd418f174cuda3std6ranges3__45__cpo4swapE
	.align		8
        /*0068*/ 	.dword	_ZN45_INTERNAL_ac02cf58_14_SpectralOps_cu_bd418f174cuda3std6ranges3__45__cpo9iter_moveE
	.align		8
        /*0070*/ 	.dword	_ZN45_INTERNAL_ac02cf58_14_SpectralOps_cu_bd418f174cuda3std6ranges3__45__cpo5beginE
	.align		8
        /*0078*/ 	.dword	_ZN45_INTERNAL_ac02cf58_14_SpectralOps_cu_bd418f174cuda3std6ranges3__45__cpo3endE
	.align		8
        /*0080*/ 	.dword	_ZN45_INTERNAL_ac02cf58_14_SpectralOps_cu_bd418f174cuda3std6ranges3__45__cpo6cbeginE
	.align		8
        /*0088*/ 	.dword	_ZN45_INTERNAL_ac02cf58_14_SpectralOps_cu_bd418f174cuda3std6ranges3__45__cpo4cendE
	.align		8
        /*0090*/ 	.dword	_ZN45_INTERNAL_ac02cf58_14_SpectralOps_cu_bd418f174cuda3std6ranges3__45__cpo7advanceE
	.align		8
        /*0098*/ 	.dword	_ZN45_INTERNAL_ac02cf58_14_SpectralOps_cu_bd418f174cuda3std6ranges3__45__cpo9iter_swapE
	.align		8
        /*00a0*/ 	.dword	_ZN45_INTERNAL_ac02cf58_14_SpectralOps_cu_bd418f174cuda3std6ranges3__45__cpo4nextE
	.align		8
        /*00a8*/ 	.dword	_ZN45_INTERNAL_ac02cf58_14_SpectralOps_cu_bd418f174cuda3std6ranges3__45__cpo4prevE
	.align		8
        /*00b0*/ 	.dword	_ZN45_INTERNAL_ac02cf58_14_SpectralOps_cu_bd418f174cuda3std6ranges3__45__cpo4dataE
	.align		8
        /*00b8*/ 	.dword	_ZN45_INTERNAL_ac02cf58_14_SpectralOps_cu_bd418f174cuda3std6ranges3__45__cpo5cdataE
	.align		8
        /*00c0*/ 	.dword	_ZN45_INTERNAL_ac02cf58_14_SpectralOps_cu_bd418f174cuda3std6ranges3__45__cpo4sizeE
	.align		8
        /*00c8*/ 	.dword	_ZN45_INTERNAL_ac02cf58_14_SpectralOps_cu_bd418f174cuda3std6ranges3__45__cpo5ssizeE
	.align		8
        /*00d0*/ 	.dword	_ZN45_INTERNAL_ac02cf58_14_SpectralOps_cu_bd418f174cuda3std6ranges3__45__cpo8distanceE
	.align		8
        /*00d8*/ 	.dword	_ZN45_INTERNAL_ac02cf58_14_SpectralOps_cu_bd418f176thrust23THRUST_300001_SM_900_NS6system6detail10sequential3seqE


//--------------------- .text._ZN2at6native26_fft_conjugate_copy_kernelIN3c107complexINS2_4HalfEEE16OffsetCalculatorILi1ElLb0EENS0_33HermitianSymmetryOffsetCalculatorIlEEEEvlPT_PKSA_T0_T1_ --------------------------
	.section	.text._ZN2at6native26_fft_conjugate_copy_kernelIN3c107complexINS2_4HalfEEE16OffsetCalculatorILi1ElLb0EENS0_33HermitianSymmetryOffsetCalculatorIlEEEEvlPT_PKSA_T0_T1_,"ax",@progbits
	.align	128
        .global         _ZN2at6native26_fft_conjugate_copy_kernelIN3c107complexINS2_4HalfEEE16OffsetCalculatorILi1ElLb0EENS0_33HermitianSymmetryOffsetCalculatorIlEEEEvlPT_PKSA_T0_T1_
        .type           _ZN2at6native26_fft_conjugate_copy_kernelIN3c107complexINS2_4HalfEEE16OffsetCalculatorILi1ElLb0EENS0_33HermitianSymmetryOffsetCalculatorIlEEEEvlPT_PKSA_T0_T1_,@function
        .size           _ZN2at6native26_fft_conjugate_copy_kernelIN3c107complexINS2_4HalfEEE16OffsetCalculatorILi1ElLb0EENS0_33HermitianSymmetryOffsetCalculatorIlEEEEvlPT_PKSA_T0_T1_,(.L_x_505 - _ZN2at6native26_fft_conjugate_copy_kernelIN3c107complexINS2_4HalfEEE16OffsetCalculatorILi1ElLb0EENS0_33HermitianSymmetryOffsetCalculatorIlEEEEvlPT_PKSA_T0_T1_)
        .other          _ZN2at6native26_fft_conjugate_copy_kernelIN3c107complexINS2_4HalfEEE16OffsetCalculatorILi1ElLb0EENS0_33HermitianSymmetryOffsetCalculatorIlEEEEvlPT_PKSA_T0_T1_,@"STO_CUDA_ENTRY STV_DEFAULT"
_ZN2at6native26_fft_conjugate_copy_kernelIN3c107complexINS2_4HalfEEE16OffsetCalculatorILi1ElLb0EENS0_33HermitianSymmetryOffsetCalculatorIlEEEEvlPT_PKSA_T0_T1_:
.text._ZN2at6native26_fft_conjugate_copy_kernelIN3c107complexINS2_4HalfEEE16OffsetCalculatorILi1ElLb0EENS0_33HermitianSymmetryOffsetCalculatorIlEEEEvlPT_PKSA_T0_T1_:
[----:B------:R-:W-:Y:S01]  /*0000*/  LDC R1, c[0x0][0x28] ;  /* 0x00000a00ff017b82 */ /* 0x000fe20000000800 */
[----:B------:R-:W0:Y:S07]  /*0010*/  S2R R0, SR_TID.X ;  /* 0x0000000000007919 */ /* 0x000e2e0000002100 */
[----:B------:R-:W1:Y:S01]  /*0020*/  S2UR UR4, SR_CTAID.X ;  /* 0x00000000000479c3 */ /* 0x000e620000002500 */
[----:B------:R-:W-:Y:S01]  /*0030*/  ULDC UR6, c[0x0][0x0] ;  /* 0x0000000000067ab9 */ /* 0x000fe20000000800 */
[----:B------:R-:W-:Y:S01]  /*0040*/  ULDC.64 UR8, c[0x0][0x210] ;  /* 0x0000840000087ab9 */ /* 0x000fe20000000a00 */
[----:B-1----:R-:W-:-:S06]  /*0050*/  UIMAD.WIDE.U32 UR4, UR4, UR6, URZ ;  /* 0x00000006040472a5 */ /* 0x002fcc000f8e003f */
[----:B0-----:R-:W-:-:S04]  /*0060*/  IADD3 R0, P1, R0, UR4, RZ ;  /* 0x0000000400007c10 */ /* 0x001fc8000ff3e0ff */
[----:B------:R-:W-:Y:S01]  /*0070*/  ISETP.GE.U32.AND P0, PT, R0, UR8, PT ;  /* 0x0000000800007c0c */ /* 0x000fe2000bf06070 */
[----:B------:R-:W-:-:S05]  /*0080*/  IMAD.X R2, RZ, RZ, UR5, P1 ;  /* 0x00000005ff027e24 */ /* 0x000fca00088e06ff */
[----:B------:R-:W-:-:S13]  /*0090*/  ISETP.GE.AND.EX P0, PT, R2, UR9, PT, P0 ;  /* 0x0000000902007c0c */ /* 0x000fda000bf06300 */
[----:B------:R-:W-:Y:S05]  /*00a0*/  @P0 EXIT ;  /* 0x000000000000094d */ /* 0x000fea0003800000 */
[----:B------:R-:W-:Y:S01]  /*00b0*/  ULDC UR4, c[0x0][0x228] ;  /* 0x00008a0000047ab9 */ /* 0x000fe20000000800 */
[----:B------:R-:W-:Y:S01]  /*00c0*/  IMAD.MOV.U32 R5, RZ, RZ, R0 ;  /* 0x000000ffff057224 */ /* 0x000fe200078e0000 */
[----:B------:R-:W-:Y:S01]  /*00d0*/  ISETP.NE.AND P0, PT, RZ, UR4, PT ;  /* 0x00000004ff007c0c */ /* 0x000fe2000bf05270 */
[----:B------:R-:W-:Y:S01]  /*00e0*/  ULDC.64 UR4, c[0x0][0x208] ;  /* 0x0000820000047ab9 */ /* 0x000fe20000000a00 */
[----:B------:R-:W-:-:S11]  /*00f0*/  MOV R4, R2 ;  /* 0x0000000200047202 */ /* 0x000fd60000000f00 */
[----:B------:R-:W-:Y:S05]  /*0100*/  @!P0 BRA `(.L_x_0) ;  /* 0x0000007800608947 */ /* 0x000fea0003800000 */
.L_x_121:
[----:B------:R-:W-:Y:S01]  /*0110*/  ULDC UR7, c[0x0][0x234] ;  /* 0x00008d0000077ab9 */ /* 0x000fe20000000800 */
[----:B------:R-:W-:Y:S01]  /*0120*/  BSSY B0, `(.L_x_1) ;  /* 0x000002f000007945 */ /* 0x000fe20003800000 */
[----:B0-----:R-:W-:-:S04]  /*0130*/  LOP3.LUT R3, R2, UR7, RZ, 0xfc, !PT ;  /* 0x0000000702037c12 */ /* 0x001fc8000f8efcff */
[----:B------:R-:W-:-:S13]  /*0140*/  ISETP.NE.U32.AND P0, PT, R3, RZ, PT ;  /* 0x000000ff0300720c */ /* 0x000fda0003f05070 */
[----:B------:R-:W-:Y:S05]  /*0150*/  @!P0 BRA `(.L_x_2) ;  /* 0x0000000000508947 */ /* 0x000fea0003800000 */
[----:B------:R-:W-:Y:S01]  /*0160*/  ULDC.64 UR8, c[0x0][0x230] ;  /* 0x00008c0000087ab9 */ /* 0x000fe20000000a00 */
[----:B------:R-:W-:Y:S01]  /*0170*/  IMAD.MOV.U32 R24, RZ, RZ, R0 ;  /* 0x000000ffff187224 */ /* 0x000fe200078e0000 */
[----:B------:R-:W-:Y:S01]  /*0180*/  MOV R12, UR9 ;  /* 0x00000009000c7c02 */ /* 0x000fe20008000f00 */
[----:B------:R-:W-:Y:S01]  /*0190*/  IMAD.U32 R13, RZ, RZ, UR8 ;  /* 0x00000008ff0d7e24 */ /* 0x000fe2000f8e00ff */
[----:B------:R-:W-:Y:S01]  /*01a0*/  MOV R3, 0x1d0 ;  /* 0x000001d000037802 */ /* 0x000fe20000000f00 */
[----:B------:R-:W-:-:S07]  /*01b0*/  IMAD.MOV.U32 R22, RZ, RZ, R2 ;  /* 0x000000ffff167224 */ /* 0x000fce00078e0002 */
[----:B------:R-:W-:Y:S05]  /*01c0*/  CALL.REL.NOINC `($__internal_0_$__cuda_sm20_div_s64) ;  /* 0x0000009c00047944 */ /* 0x000fea0003c00000 */
[----:B------:R-:W-:Y:S01]  /*01d0*/  IADD3 R6, P0, RZ, -R12, RZ ;  /* 0x8000000cff067210 */ /* 0x000fe20007f1e0ff */
[----:B------:R-:W-:Y:S01]  /*01e0*/  ULDC.64 UR8, c[0x0][0x230] ;  /* 0x00008c0000087ab9 */ /* 0x000fe20000000a00 */
[----:B------:R-:W-:Y:S01]  /*01f0*/  MOV R4, R0 ;  /* 0x0000000000047202 */ /* 0x000fe20000000f00 */
[----:B------:R-:W-:Y:S02]  /*0200*/  IMAD.MOV.U32 R5, RZ, RZ, R2 ;  /* 0x000000ffff057224 */ /* 0x000fe400078e0002 */
[----:B------:R-:W-:Y:S02]  /*0210*/  IMAD.X R3, RZ, RZ, ~R13, P0 ;  /* 0x000000ffff037224 */ /* 0x000fe400000e0e0d */
[----:B------:R-:W-:-:S04]  /*0220*/  IMAD.WIDE.U32 R4, R6, UR8, R4 ;  /* 0x0000000806047c25 */ /* 0x000fc8000f8e0004 */
[----:B------:R-:W-:Y:S02]  /*0230*/  IMAD R3, R3, UR8, RZ ;  /* 0x0000000803037c24 */ /* 0x000fe4000f8e02ff */
[----:B------:R-:W-:Y:S02]  /*0240*/  IMAD.MOV.U32 R7, RZ, RZ, R4 ;  /* 0x000000ffff077224 */ /* 0x000fe400078e0004 */
[----:B------:R-:W-:Y:S02]  /*0250*/  IMAD R3, R6, UR9, R3 ;  /* 0x0000000906037c24 */ /* 0x000fe4000f8e0203 */
[----:B------:R-:W-:Y:S02]  /*0260*/  IMAD.MOV.U32 R8, RZ, RZ, R12 ;  /* 0x000000ffff087224 */ /* 0x000fe400078e000c */
[----:B------:R-:W-:Y:S01]  /*0270*/  IMAD.MOV.U32 R9, RZ, RZ, R13 ;  /* 0x000000ffff097224 */ /* 0x000fe200078e000d */
[----:B------:R-:W-:Y:S01]  /*0280*/  IADD3 R6, R5, R3, RZ ;  /* 0x0000000305067210 */ /* 0x000fe20007ffe0ff */
[----:B------:R-:W-:Y:S06]  /*0290*/  BRA `(.L_x_3) ;  /* 0x00000000005c7947 */ /* 0x000fec0003800000 */
.L_x_2:
[----:B------:R-:W-:Y:S01]  /*02a0*/  ULDC UR7, c[0x0][0x230] ;  /* 0x00008c0000077ab9 */ /* 0x000fe20000000800 */
[----:B------:R-:W-:Y:S01]  /*02b0*/  HFMA2.MMA R9, -RZ, RZ, 0, 0 ;  /* 0x00000000ff097435 */ /* 0x000fe200000001ff */
[----:B------:R-:W0:Y:S01]  /*02c0*/  I2F.U32.RP R3, UR7 ;  /* 0x0000000700037d06 */ /* 0x000e220008209000 */
[----:B------:R-:W-:Y:S01]  /*02d0*/  ISETP.NE.U32.AND P2, PT, RZ, UR7, PT ;  /* 0x00000007ff007c0c */ /* 0x000fe2000bf45070 */
[----:B------:R-:W-:-:S06]  /*02e0*/  IMAD.MOV.U32 R6, RZ, RZ, RZ ;  /* 0x000000ffff067224 */ /* 0x000fcc00078e00ff */
[----:B0-----:R-:W0:Y:S02]  /*02f0*/  MUFU.RCP R3, R3 ;  /* 0x0000000300037308 */ /* 0x001e240000001000 */
[----:B0-----:R-:W-:-:S06]  /*0300*/  IADD3 R4, R3, 0xffffffe, RZ ;  /* 0x0ffffffe03047810 */ /* 0x001fcc0007ffe0ff */
[----:B------:R0:W1:Y:S02]  /*0310*/  F2I.FTZ.U32.TRUNC.NTZ R5, R4 ;  /* 0x0000000400057305 */ /* 0x000064000021f000 */
[----:B0-----:R-:W-:Y:S02]  /*0320*/  IMAD.MOV.U32 R4, RZ, RZ, RZ ;  /* 0x000000ffff047224 */ /* 0x001fe400078e00ff */
[----:B-1----:R-:W-:-:S04]  /*0330*/  IMAD.MOV R7, RZ, RZ, -R5 ;  /* 0x000000ffff077224 */ /* 0x002fc800078e0a05 */
[----:B------:R-:W-:-:S04]  /*0340*/  IMAD R7, R7, UR7, RZ ;  /* 0x0000000707077c24 */ /* 0x000fc8000f8e02ff */
[----:B------:R-:W-:-:S06]  /*0350*/  IMAD.HI.U32 R5, R5, R7, R4 ;  /* 0x0000000705057227 */ /* 0x000fcc00078e0004 */
[----:B------:R-:W-:-:S05]  /*0360*/  IMAD.HI.U32 R8, R5, R0, RZ ;  /* 0x0000000005087227 */ /* 0x000fca00078e00ff */
[----:B------:R-:W-:-:S05]  /*0370*/  IADD3 R5, -R8, RZ, RZ ;  /* 0x000000ff08057210 */ /* 0x000fca0007ffe1ff */
[----:B------:R-:W-:-:S05]  /*0380*/  IMAD R5, R5, UR7, R0 ;  /* 0x0000000705057c24 */ /* 0x000fca000f8e0200 */
[----:B------:R-:W-:-:S13]  /*0390*/  ISETP.GE.U32.AND P0, PT, R5, UR7, PT ;  /* 0x0000000705007c0c */ /* 0x000fda000bf06070 */
[----:B------:R-:W-:Y:S02]  /*03a0*/  @P0 VIADD R5, R5, -UR7 ;  /* 0x8000000705050c36 */ /* 0x000fe40008000000 */
[----:B------:R-:W-:-:S03]  /*03b0*/  @P0 VIADD R8, R8, 0x1 ;  /* 0x0000000108080836 */ /* 0x000fc60000000000 */
[----:B------:R-:W-:-:S13]  /*03c0*/  ISETP.GE.U32.AND P1, PT, R5, UR7, PT ;  /* 0x0000000705007c0c */ /* 0x000fda000bf26070 */
[----:B------:R-:W-:Y:S02]  /*03d0*/  @P1 IADD3 R8, R8, 0x1, RZ ;  /* 0x0000000108081810 */ /* 0x000fe40007ffe0ff */
[----:B------:R-:W-:-:S05]  /*03e0*/  @!P2 LOP3.LUT R8, RZ, UR7, RZ, 0x33, !PT ;  /* 0x00000007ff08ac12 */ /* 0x000fca000f8e33ff */
[----:B------:R-:W-:-:S04]  /*03f0*/  IMAD.MOV R7, RZ, RZ, -R8 ;  /* 0x000000ffff077224 */ /* 0x000fc800078e0a08 */
[----:B------:R-:W-:-:S07]  /*0400*/  IMAD R7, R7, UR7, R0 ;  /* 0x0000000707077c24 */ /* 0x000fce000f8e0200 */
.L_x_3:
[----:B------:R-:W-:Y:S05]  /*0410*/  BSYNC B0 ;  /* 0x0000000000007941 */ /* 0x000fea0003800000 */
.L_x_1:
[----:B------:R-:W0:Y:S01]  /*0420*/  LDC R3, c[0x0][0x228] ;  /* 0x00008a00ff037b82 */ /* 0x000e220000000800 */
[----:B------:R-:W-:Y:S02]  /*0430*/  ULDC.64 UR8, c[0x0][0x2f8] ;  /* 0x0000be0000087ab9 */ /* 0x000fe40000000a00 */
[----:B------:R-:W-:Y:S02]  /*0440*/  IMAD R10, R6, UR8, RZ ;  /* 0x00000008060a7c24 */ /* 0x000fe4000f8e02ff */
[----:B------:R-:W-:Y:S01]  /*0450*/  IMAD.WIDE.U32 R4, R7, UR8, RZ ;  /* 0x0000000807047c25 */ /* 0x000fe2000f8e00ff */
[----:B0-----:R-:W-:-:S03]  /*0460*/  ISETP.NE.AND P0, PT, R3, 0x1, PT ;  /* 0x000000010300780c */ /* 0x001fc60003f05270 */
[----:B------:R-:W-:-:S04]  /*0470*/  IMAD R3, R7, UR9, R10 ;  /* 0x0000000907037c24 */ /* 0x000fc8000f8e020a */
[----:B------:R-:W-:-:S06]  /*0480*/  IMAD.IADD R5, R5, 0x1, R3 ;  /* 0x0000000105057824 */ /* 0x000fcc00078e0203 */
[----:B------:R-:W-:Y:S05]  /*0490*/  @!P0 BRA `(.L_x_4) ;  /* 0x0000005000848947 */ /* 0x000fea0003800000 */
[----:B------:R-:W-:Y:S01]  /*04a0*/  ULDC UR7, c[0x0][0x23c] ;  /* 0x00008f0000077ab9 */ /* 0x000fe20000000800 */
[----:B------:R-:W-:Y:S01]  /*04b0*/  BSSY B0, `(.L_x_5) ;  /* 0x0000030000007945 */ /* 0x000fe20003800000 */
[----:B------:R-:W-:-:S04]  /*04c0*/  LOP3.LUT R3, R9, UR7, RZ, 0xfc, !PT ;  /* 0x0000000709037c12 */ /* 0x000fc8000f8efcff */
        /* <DEDUP_REMOVED lines=11> */
[----:B------:R-:W-:Y:S02]  /*0580*/  IMAD.MOV.U32 R4, RZ, RZ, R8 ;  /* 0x000000ffff047224 */ /* 0x000fe400078e0008 */
[----:B------:R-:W-:Y:S01]  /*0590*/  IADD3.X R3, RZ, ~R13, RZ, P0, !PT ;  /* 0x8000000dff037210 */ /* 0x000fe200007fe4ff */
[----:B------:R-:W-:Y:S02]  /*05a0*/  IMAD.MOV.U32 R5, RZ, RZ, R9 ;  /* 0x000000ffff057224 */ /* 0x000fe400078e0009 */
[----:B------:R-:W-:Y:S02]  /*05b0*/  IMAD.MOV.U32 R8, RZ, RZ, R12 ;  /* 0x000000ffff087224 */ /* 0x000fe400078e000c */
[----:B------:R-:W-:Y:S02]  /*05c0*/  IMAD R3, R3, UR8, RZ ;  /* 0x0000000803037c24 */ /* 0x000fe4000f8e02ff */
[----:B------:R-:W-:-:S04]  /*05d0*/  IMAD.WIDE.U32 R4, R10, UR8, R4 ;  /* 0x000000080a047c25 */ /* 0x000fc8000f8e0004 */
[----:B------:R-:W-:Y:S01]  /*05e0*/  IMAD R9, R10, UR9, R3 ;  /* 0x000000090a097c24 */ /* 0x000fe2000f8e0203 */
[----:B------:R-:W-:-:S03]  /*05f0*/  MOV R3, R4 ;  /* 0x0000000400037202 */ /* 0x000fc60000000f00 */
[----:B------:R-:W-:Y:S01]  /*0600*/  IMAD.IADD R10, R5, 0x1, R9 ;  /* 0x00000001050a7824 */ /* 0x000fe200078e0209 */
[----:B------:R-:W-:Y:S01]  /*0610*/  MOV R9, R13 ;  /* 0x0000000d00097202 */ /* 0x000fe20000000f00 */
[----:B------:R-:W-:Y:S06]  /*0620*/  BRA `(.L_x_7) ;  /* 0x0000000000607947 */ /* 0x000fec0003800000 */
.L_x_6:
[----:B------:R-:W-:Y:S01]  /*0630*/  ULDC UR7, c[0x0][0x238] ;  /* 0x00008e0000077ab9 */ /* 0x000fe20000000800 */
[----:B------:R-:W-:Y:S01]  /*0640*/  MOV R10, RZ ;  /* 0x000000ff000a7202 */ /* 0x000fe20000000f00 */
[----:B------:R-:W0:Y:S01]  /*0650*/  I2F.U32.RP R3, UR7 ;  /* 0x0000000700037d06 */ /* 0x000e220008209000 */
[----:B------:R-:W-:-:S07]  /*0660*/  ISETP.NE.U32.AND P2, PT, RZ, UR7, PT ;  /* 0x00000007ff007c0c */ /* 0x000fce000bf45070 */
[----:B0-----:R-:W0:Y:S02]  /*0670*/  MUFU.RCP R3, R3 ;  /* 0x0000000300037308 */ /* 0x001e240000001000 */
[----:B0-----:R-:W-:-:S06]  /*0680*/  VIADD R4, R3, 0xffffffe ;  /* 0x0ffffffe03047836 */ /* 0x001fcc0000000000 */
[----:B------:R0:W1:Y:S02]  /*0690*/  F2I.FTZ.U32.TRUNC.NTZ R5, R4 ;  /* 0x0000000400057305 */ /* 0x000064000021f000 */
[----:B0-----:R-:W-:Y:S01]  /*06a0*/  HFMA2.MMA R4, -RZ, RZ, 0, 0 ;  /* 0x00000000ff047435 */ /* 0x001fe200000001ff */
[----:B-1----:R-:W-:-:S04]  /*06b0*/  IMAD.MOV R9, RZ, RZ, -R5 ;  /* 0x000000ffff097224 */ /* 0x002fc800078e0a05 */
[----:B------:R-:W-:-:S05]  /*06c0*/  IMAD R9, R9, UR7, RZ ;  /* 0x0000000709097c24 */ /* 0x000fca000f8e02ff */
[----:B------:R-:W-:-:S06]  /*06d0*/  IMAD.HI.U32 R5, R5, R9, R4 ;  /* 0x0000000905057227 */ /* 0x000fcc00078e0004 */
[----:B------:R-:W-:-:S04]  /*06e0*/  IMAD.HI.U32 R5, R5, R8, RZ ;  /* 0x0000000805057227 */ /* 0x000fc800078e00ff */
[----:B------:R-:W-:-:S04]  /*06f0*/  IMAD.MOV R9, RZ, RZ, -R5 ;  /* 0x000000ffff097224 */ /* 0x000fc800078e0a05 */
[----:B------:R-:W-:-:S05]  /*0700*/  IMAD R9, R9, UR7, R8 ;  /* 0x0000000709097c24 */ /* 0x000fca000f8e0208 */
[----:B------:R-:W-:-:S13]  /*0710*/  ISETP.GE.U32.AND P0, PT, R9, UR7, PT ;  /* 0x0000000709007c0c */ /* 0x000fda000bf06070 */
[----:B------:R-:W-:Y:S01]  /*0720*/  @P0 VIADD R9, R9, -UR7 ;  /* 0x8000000709090c36 */ /* 0x000fe20008000000 */
[----:B------:R-:W-:-:S04]  /*0730*/  @P0 IADD3 R5, R5, 0x1, RZ ;  /* 0x0000000105050810 */ /* 0x000fc80007ffe0ff */
[----:B------:R-:W-:Y:S01]  /*0740*/  ISETP.GE.U32.AND P1, PT, R9, UR7, PT ;  /* 0x0000000709007c0c */ /* 0x000fe2000bf26070 */
[----:B------:R-:W-:-:S12]  /*0750*/  IMAD.MOV.U32 R9, RZ, RZ, RZ ;  /* 0x000000ffff097224 */ /* 0x000fd800078e00ff */
[----:B------:R-:W-:Y:S01]  /*0760*/  @P1 VIADD R5, R5, 0x1 ;  /* 0x0000000105051836 */ /* 0x000fe20000000000 */
[----:B------:R-:W-:-:S05]  /*0770*/  @!P2 LOP3.LUT R5, RZ, UR7, RZ, 0x33, !PT ;  /* 0x00000007ff05ac12 */ /* 0x000fca000f8e33ff */
[----:B------:R-:W-:-:S04]  /*0780*/  IMAD.MOV R3, RZ, RZ, -R5 ;  /* 0x000000ffff037224 */ /* 0x000fc800078e0a05 */
[----:B------:R-:W-:Y:S02]  /*0790*/  IMAD R3, R3, UR7, R8 ;  /* 0x0000000703037c24 */ /* 0x000fe4000f8e0208 */
[----:B------:R-:W-:-:S07]  /*07a0*/  IMAD.MOV.U32 R8, RZ, RZ, R5 ;  /* 0x000000ffff087224 */ /* 0x000fce00078e0005 */
.L_x_7:
[----:B------:R-:W-:Y:S05]  /*07b0*/  BSYNC B0 ;  /* 0x0000000000007941 */ /* 0x000fea0003800000 */
.L_x_5:
[----:B------:R-:W0:Y:S01]  /*07c0*/  LDC R11, c[0x0][0x228] ;  /* 0x00008a00ff0b7b82 */ /* 0x000e220000000800 */
[----:B------:R-:W-:Y:S02]  /*07d0*/  ULDC.64 UR8, c[0x0][0x2f8] ;  /* 0x0000be0000087ab9 */ /* 0x000fe40000000a00 */
[----:B------:R-:W-:Y:S02]  /*07e0*/  IMAD R6, R6, UR8, RZ ;  /* 0x0000000806067c24 */ /* 0x000fe4000f8e02ff */
[----:B------:R-:W-:-:S04]  /*07f0*/  IMAD.WIDE.U32 R4, R7, UR8, RZ ;  /* 0x0000000807047c25 */ /* 0x000fc8000f8e00ff */
[----:B------:R-:W-:Y:S01]  /*0800*/  IMAD R7, R7, UR9, R6 ;  /* 0x0000000907077c24 */ /* 0x000fe2000f8e0206 */
[----:B------:R-:W-:Y:S02]  /*0810*/  ULDC.64 UR8, c[0x0][0x300] ;  /* 0x0000c00000087ab9 */ /* 0x000fe40000000a00 */
[----:B------:R-:W-:Y:S02]  /*0820*/  IMAD R10, R10, UR8, RZ ;  /* 0x000000080a0a7c24 */ /* 0x000fe4000f8e02ff */
[----:B------:R-:W-:Y:S02]  /*0830*/  IADD3 R5, R5, R7, RZ ;  /* 0x0000000705057210 */ /* 0x000fe40007ffe0ff */
[C---:B------:R-:W-:Y:S02]  /*0840*/  IMAD R7, R3.reuse, UR9, R10 ;  /* 0x0000000903077c24 */ /* 0x040fe4000f8e020a */
[----:B------:R-:W-:-:S04]  /*0850*/  IMAD.WIDE.U32 R4, R3, UR8, R4 ;  /* 0x0000000803047c25 */ /* 0x000fc8000f8e0004 */
[----:B------:R-:W-:Y:S01]  /*0860*/  IMAD.IADD R5, R5, 0x1, R7 ;  /* 0x0000000105057824 */ /* 0x000fe200078e0207 */
[----:B0-----:R-:W-:-:S13]  /*0870*/  ISETP.NE.AND P0, PT, R11, 0x2, PT ;  /* 0x000000020b00780c */ /* 0x001fda0003f05270 */
        /* <DEDUP_REMOVED lines=17> */
[----:B------:R-:W-:-:S04]  /*0990*/  IMAD.MOV.U32 R7, RZ, RZ, R9 ;  /* 0x000000ffff077224 */ /* 0x000fc800078e0009 */
[----:B------:R-:W-:Y:S02]  /*09a0*/  IMAD R3, R3, UR8, RZ ;  /* 0x0000000803037c24 */ /* 0x000fe4000f8e02ff */
[----:B------:R-:W-:-:S04]  /*09b0*/  IMAD.WIDE.U32 R6, R10, UR8, R6 ;  /* 0x000000080a067c25 */ /* 0x000fc8000f8e0006 */
[----:B------:R-:W-:Y:S01]  /*09c0*/  IMAD R3, R10, UR9, R3 ;  /* 0x000000090a037c24 */ /* 0x000fe2000f8e0203 */
[----:B------:R-:W-:Y:S01]  /*09d0*/  MOV R9, R6 ;  /* 0x0000000600097202 */ /* 0x000fe20000000f00 */
[----:B------:R-:W-:Y:S02]  /*09e0*/  IMAD.MOV.U32 R6, RZ, RZ, R12 ;  /* 0x000000ffff067224 */ /* 0x000fe400078e000c */
[----:B------:R-:W-:Y:S01]  /*09f0*/  IMAD.IADD R3, R7, 0x1, R3 ;  /* 0x0000000107037824 */ /* 0x000fe200078e0203 */
[----:B------:R-:W-:Y:S01]  /*0a00*/  MOV R7, R13 ;  /* 0x0000000d00077202 */ /* 0x000fe20000000f00 */
[----:B------:R-:W-:Y:S06]  /*0a10*/  BRA `(.L_x_10) ;  /* 0x00000000005c7947 */ /* 0x000fec0003800000 */
.L_x_9:
[----:B------:R-:W-:Y:S02]  /*0a20*/  ULDC UR7, c[0x0][0x240] ;  /* 0x0000900000077ab9 */ /* 0x000fe40000000800 */
[----:B------:R-:W0:Y:S01]  /*0a30*/  I2F.U32.RP R3, UR7 ;  /* 0x0000000700037d06 */ /* 0x000e220008209000 */
[----:B------:R-:W-:-:S07]  /*0a40*/  ISETP.NE.U32.AND P2, PT, RZ, UR7, PT ;  /* 0x00000007ff007c0c */ /* 0x000fce000bf45070 */
[----:B0-----:R-:W0:Y:S02]  /*0a50*/  MUFU.RCP R3, R3 ;  /* 0x0000000300037308 */ /* 0x001e240000001000 */
[----:B0-----:R-:W-:Y:S01]  /*0a60*/  VIADD R6, R3, 0xffffffe ;  /* 0x0ffffffe03067836 */ /* 0x001fe20000000000 */
[----:B------:R-:W-:-:S05]  /*0a70*/  MOV R3, RZ ;  /* 0x000000ff00037202 */ /* 0x000fca0000000f00 */
        /* <DEDUP_REMOVED lines=16> */
[----:B------:R-:W-:-:S07]  /*0b80*/  IMAD R9, R9, UR7, R8 ;  /* 0x0000000709097c24 */ /* 0x000fce000f8e0208 */
.L_x_10:
[----:B------:R-:W-:Y:S05]  /*0b90*/  BSYNC B0 ;  /* 0x0000000000007941 */ /* 0x000fea0003800000 */
.L_x_8:
[----:B------:R-:W0:Y:S01]  /*0ba0*/  LDC R10, c[0x0][0x228] ;  /* 0x00008a00ff0a7b82 */ /* 0x000e220000000800 */
[----:B------:R-:W-:Y:S02]  /*0bb0*/  ULDC.64 UR8, c[0x0][0x308] ;  /* 0x0000c20000087ab9 */ /* 0x000fe40000000a00 */
[----:B------:R-:W-:Y:S02]  /*0bc0*/  IMAD R8, R3, UR8, RZ ;  /* 0x0000000803087c24 */ /* 0x000fe4000f8e02ff */
[----:B------:R-:W-:-:S04]  /*0bd0*/  IMAD.WIDE.U32 R4, R9, UR8, R4 ;  /* 0x0000000809047c25 */ /* 0x000fc8000f8e0004 */
[----:B------:R-:W-:-:S04]  /*0be0*/  IMAD R9, R9, UR9, R8 ;  /* 0x0000000909097c24 */ /* 0x000fc8000f8e0208 */
        /* <DEDUP_REMOVED lines=9> */
[----:B------:R-:W-:Y:S01]  /*0c80*/  MOV R24, R6 ;  /* 0x0000000600187202 */ /* 0x000fe20000000f00 */
[----:B------:R-:W-:Y:S01]  /*0c90*/  IMAD.U32 R13, RZ, RZ, UR8 ;  /* 0x00000008ff0d7e24 */ /* 0x000fe2000f8e00ff */
[----:B------:R-:W-:Y:S01]  /*0ca0*/  MOV R22, R7 ;  /* 0x0000000700167202 */ /* 0x000fe20000000f00 */
[----:B------:R-:W-:Y:S01]  /*0cb0*/  IMAD.U32 R12, RZ, RZ, UR9 ;  /* 0x00000009ff0c7e24 */ /* 0x000fe2000f8e00ff */
[----:B------:R-:W-:-:S07]  /*0cc0*/  MOV R3, 0xce0 ;  /* 0x00000ce000037802 */ /* 0x000fce0000000f00 */
[----:B------:R-:W-:Y:S05]  /*0cd0*/  CALL.REL.NOINC `($__internal_0_$__cuda_sm20_div_s64) ;  /* 0x0000009000407944 */ /* 0x000fea0003c00000 */
[----:B------:R-:W-:Y:S01]  /*0ce0*/  IADD3 R9, P0, RZ, -R12, RZ ;  /* 0x8000000cff097210 */ /* 0x000fe20007f1e0ff */
[----:B------:R-:W-:-:S04]  /*0cf0*/  ULDC.64 UR8, c[0x0][0x248] ;  /* 0x0000920000087ab9 */ /* 0x000fc80000000a00 */
[----:B------:R-:W-:Y:S02]  /*0d00*/  IMAD.X R3, RZ, RZ, ~R13, P0 ;  /* 0x000000ffff037224 */ /* 0x000fe400000e0e0d */
[----:B------:R-:W-:-:S04]  /*0d10*/  IMAD.WIDE.U32 R6, R9, UR8, R6 ;  /* 0x0000000809067c25 */ /* 0x000fc8000f8e0006 */
[----:B------:R-:W-:-:S04]  /*0d20*/  IMAD R3, R3, UR8, RZ ;  /* 0x0000000803037c24 */ /* 0x000fc8000f8e02ff */
[----:B------:R-:W-:Y:S01]  /*0d30*/  IMAD R9, R9, UR9, R3 ;  /* 0x0000000909097c24 */ /* 0x000fe2000f8e0203 */
[----:B------:R-:W-:Y:S02]  /*0d40*/  MOV R3, R6 ;  /* 0x0000000600037202 */ /* 0x000fe40000000f00 */
[----:B------:R-:W-:Y:S01]  /*0d50*/  MOV R6, R12 ;  /* 0x0000000c00067202 */ /* 0x000fe20000000f00 */
[----:B------:R-:W-:Y:S02]  /*0d60*/  IMAD.IADD R8, R7, 0x1, R9 ;  /* 0x0000000107087824 */ /* 0x000fe400078e0209 */
[----:B------:R-:W-:Y:S01]  /*0d70*/  IMAD.MOV.U32 R7, RZ, RZ, R13 ;  /* 0x000000ffff077224 */ /* 0x000fe200078e000d */
[----:B------:R-:W-:Y:S06]  /*0d80*/  BRA `(.L_x_13) ;  /* 0x00000000005c7947 */ /* 0x000fec0003800000 */
.L_x_12:
[----:B------:R-:W-:Y:S02]  /*0d90*/  ULDC UR7, c[0x0][0x248] ;  /* 0x0000920000077ab9 */ /* 0x000fe40000000800 */
[----:B------:R-:W0:Y:S01]  /*0da0*/  I2F.U32.RP R3, UR7 ;  /* 0x0000000700037d06 */ /* 0x000e220008209000 */
[----:B------:R-:W-:-:S07]  /*0db0*/  ISETP.NE.U32.AND P2, PT, RZ, UR7, PT ;  /* 0x00000007ff007c0c */ /* 0x000fce000bf45070 */
[----:B0-----:R-:W0:Y:S02]  /*0dc0*/  MUFU.RCP R3, R3 ;  /* 0x0000000300037308 */ /* 0x001e240000001000 */
[----:B0-----:R-:W-:-:S06]  /*0dd0*/  IADD3 R8, R3, 0xffffffe, RZ ;  /* 0x0ffffffe03087810 */ /* 0x001fcc0007ffe0ff */
        /* <DEDUP_REMOVED lines=9> */
[----:B------:R-:W-:Y:S01]  /*0e70*/  @P0 IADD3 R7, R7, -UR7, RZ ;  /* 0x8000000707070c10 */ /* 0x000fe2000fffe0ff */
[----:B------:R-:W-:-:S03]  /*0e80*/  @P0 VIADD R9, R9, 0x1 ;  /* 0x0000000109090836 */ /* 0x000fc60000000000 */
[----:B------:R-:W-:Y:S01]  /*0e90*/  ISETP.GE.U32.AND P1, PT, R7, UR7, PT ;  /* 0x0000000707007c0c */ /* 0x000fe2000bf26070 */
[----:B------:R-:W-:-:S12]  /*0ea0*/  IMAD.MOV.U32 R7, RZ, RZ, RZ ;  /* 0x000000ffff077224 */ /* 0x000fd800078e00ff */
[----:B------:R-:W-:Y:S02]  /*0eb0*/  @P1 IADD3 R9, R9, 0x1, RZ ;  /* 0x0000000109091810 */ /* 0x000fe40007ffe0ff */
[----:B------:R-:W-:-:S05]  /*0ec0*/  @!P2 LOP3.LUT R9, RZ, UR7, RZ, 0x33, !PT ;  /* 0x00000007ff09ac12 */ /* 0x000fca000f8e33ff */
[----:B------:R-:W-:-:S04]  /*0ed0*/  IMAD.MOV R3, RZ, RZ, -R9 ;  /* 0x000000ffff037224 */ /* 0x000fc800078e0a09 */
[----:B------:R-:W-:Y:S01]  /*0ee0*/  IMAD R3, R3, UR7, R6 ;  /* 0x0000000703037c24 */ /* 0x000fe2000f8e0206 */
[----:B------:R-:W-:-:S07]  /*0ef0*/  MOV R6, R9 ;  /* 0x0000000900067202 */ /* 0x000fce0000000f00 */
.L_x_13:
[----:B------:R-:W-:Y:S05]  /*0f00*/  BSYNC B0 ;  /* 0x0000000000007941 */ /* 0x000fea0003800000 */
.L_x_11:
[----:B------:R-:W0:Y:S01]  /*0f10*/  LDC R9, c[0x0][0x228] ;  /* 0x00008a00ff097b82 */ /* 0x000e220000000800 */
[----:B------:R-:W-:Y:S02]  /*0f20*/  ULDC.64 UR8, c[0x0][0x310] ;  /* 0x0000c40000087ab9 */ /* 0x000fe40000000a00 */
[----:B------:R-:W-:Y:S02]  /*0f30*/  IMAD R8, R8, UR8, RZ ;  /* 0x0000000808087c24 */ /* 0x000fe4000f8e02ff */
[----:B------:R-:W-:-:S04]  /*0f40*/  IMAD.WIDE.U32 R4, R3, UR8, R4 ;  /* 0x0000000803047c25 */ /* 0x000fc8000f8e0004 */
[----:B------:R-:W-:-:S05]  /*0f50*/  IMAD R3, R3, UR9, R8 ;  /* 0x0000000903037c24 */ /* 0x000fca000f8e0208 */
[----:B------:R-:W-:Y:S02]  /*0f60*/  IADD3 R5, R5, R3, RZ ;  /* 0x0000000305057210 */ /* 0x000fe40007ffe0ff */
        /* <DEDUP_REMOVED lines=11> */
[----:B------:R-:W-:Y:S02]  /*1020*/  MOV R22, R7 ;  /* 0x0000000700167202 */ /* 0x000fe40000000f00 */
        /* <DEDUP_REMOVED lines=13> */
.L_x_15:
        /* <DEDUP_REMOVED lines=23> */
.L_x_16:
[----:B------:R-:W-:Y:S05]  /*1270*/  BSYNC B0 ;  /* 0x0000000000007941 */ /* 0x000fea0003800000 */
.L_x_14:
        /* <DEDUP_REMOVED lines=31> */
.L_x_18:
        /* <DEDUP_REMOVED lines=23> */
.L_x_19:
[----:B------:R-:W-:Y:S05]  /*15e0*/  BSYNC B0 ;  /* 0x0000000000007941 */ /* 0x000fea0003800000 */
.L_x_17:
        /* <DEDUP_REMOVED lines=31> */
.L_x_21:
        /* <DEDUP_REMOVED lines=23> */
.L_x_22:
[----:B------:R-:W-:Y:S05]  /*1950*/  BSYNC B0 ;  /* 0x0000000000007941 */ /* 0x000fea0003800000 */
.L_x_20:
        /* <DEDUP_REMOVED lines=31> */
.L_x_24:
        /* <DEDUP_REMOVED lines=23> */
.L_x_25:
[----:B------:R-:W-:Y:S05]  /*1cc0*/  BSYNC B0 ;  /* 0x0000000000007941 */ /* 0x000fea0003800000 */
.L_x_23:
        /* <DEDUP_REMOVED lines=31> */
.L_x_27:
        /* <DEDUP_REMOVED lines=23> */
.L_x_28:
[----:B------:R-:W-:Y:S05]  /*2030*/  BSYNC B0 ;  /* 0x0000000000007941 */ /* 0x000fea0003800000 */
.L_x_26:
        /* <DEDUP_REMOVED lines=31> */
.L_x_30:
        /* <DEDUP_REMOVED lines=23> */
.L_x_31:
[----:B------:R-:W-:Y:S05]  /*23a0*/  BSYNC B0 ;  /* 0x0000000000007941 */ /* 0x000fea0003800000 */
.L_x_29:
        /* <DEDUP_REMOVED lines=31> */
.L_x_33:
        /* <DEDUP_REMOVED lines=23> */
.L_x_34:
[----:B------:R-:W-:Y:S05]  /*2710*/  BSYNC B0 ;  /* 0x0000000000007941 */ /* 0x000fea0003800000 */
.L_x_32:
        /* <DEDUP_REMOVED lines=31> */
.L_x_36:
        /* <DEDUP_REMOVED lines=23> */
.L_x_37:
[----:B------:R-:W-:Y:S05]  /*2a80*/  BSYNC B0 ;  /* 0x0000000000007941 */ /* 0x000fea0003800000 */
.L_x_35:
        /* <DEDUP_REMOVED lines=31> */
.L_x_39:
        /* <DEDUP_REMOVED lines=23> */
.L_x_40:
[----:B------:R-:W-:Y:S05]  /*2df0*/  BSYNC B0 ;  /* 0x0000000000007941 */ /* 0x000fea0003800000 */
.L_x_38:
        /* <DEDUP_REMOVED lines=31> */
.L_x_42:
        /* <DEDUP_REMOVED lines=23> */
.L_x_43:
[----:B------:R-:W-:Y:S05]  /*3160*/  BSYNC B0 ;  /* 0x0000000000007941 */ /* 0x000fea0003800000 */
.L_x_41:
        /* <DEDUP_REMOVED lines=31> */
.L_x_45:
        /* <DEDUP_REMOVED lines=23> */
.L_x_46:
[----:B------:R-:W-:Y:S05]  /*34d0*/  BSYNC B0 ;  /* 0x0000000000007941 */ /* 0x000fea0003800000 */
.L_x_44:
        /* <DEDUP_REMOVED lines=31> */
.L_x_48:
        /* <DEDUP_REMOVED lines=23> */
.L_x_49:
[----:B------:R-:W-:Y:S05]  /*3840*/  BSYNC B0 ;  /* 0x0000000000007941 */ /* 0x000fea0003800000 */
.L_x_47:
        /* <DEDUP_REMOVED lines=31> */
.L_x_51:
        /* <DEDUP_REMOVED lines=23> */
.L_x_52:
[----:B------:R-:W-:Y:S05]  /*3bb0*/  BSYNC B0 ;  /* 0x0000000000007941 */ /* 0x000fea0003800000 */
.L_x_50:
        /* <DEDUP_REMOVED lines=31> */
.L_x_54:
        /* <DEDUP_REMOVED lines=23> */
.L_x_55:
[----:B------:R-:W-:Y:S05]  /*3f20*/  BSYNC B0 ;  /* 0x0000000000007941 */ /* 0x000fea0003800000 */
.L_x_53:
        /* <DEDUP_REMOVED lines=31> */
.L_x_57:
        /* <DEDUP_REMOVED lines=23> */
.L_x_58:
[----:B------:R-:W-:Y:S05]  /*4290*/  BSYNC B0 ;  /* 0x0000000000007941 */ /* 0x000fea0003800000 */
.L_x_56:
        /* <DEDUP_REMOVED lines=31> */
.L_x_60:
        /* <DEDUP_REMOVED lines=23> */
.L_x_61:
[----:B------:R-:W-:Y:S05]  /*4600*/  BSYNC B0 ;  /* 0x0000000000007941 */ /* 0x000fea0003800000 */
.L_x_59:
        /* <DEDUP_REMOVED lines=31> */
.L_x_63:
        /* <DEDUP_REMOVED lines=23> */
.L_x_64:
[----:B------:R-:W-:Y:S05]  /*4970*/  BSYNC B0 ;  /* 0x0000000000007941 */ /* 0x000fea0003800000 */
.L_x_62:
        /* <DEDUP_REMOVED lines=31> */
.L_x_66:
        /* <DEDUP_REMOVED lines=23> */
.L_x_67:
[----:B------:R-:W-:Y:S05]  /*4ce0*/  BSYNC B0 ;  /* 0x0000000000007941 */ /* 0x000fea0003800000 */
.L_x_65:
        /* <DEDUP_REMOVED lines=31> */
.L_x_69:
        /* <DEDUP_REMOVED lines=23> */
.L_x_70:
[----:B------:R-:W-:Y:S05]  /*5050*/  BSYNC B0 ;  /* 0x0000000000007941 */ /* 0x000fea0003800000 */
.L_x_68:
        /* <DEDUP_REMOVED lines=25> */
[----:B------:R-:W-:-:S05]  /*51f0*/  IMAD R3, R8, UR9, R3 ;  /* 0x0000000908037c24 */ /* 0x000fca000f8e0203 */
[----:B------:R-:W-:Y:S01]  /*5200*/  IADD3 R3, R7, R3, RZ ;  /* 0x0000000307037210 */ /* 0x000fe20007ffe0ff */
[----:B------:R-:W-:Y:S06]  /*5210*/  BRA `(.L_x_73) ;  /* 0x00000000005c7947 */ /* 0x000fec0003800000 */
.L_x_72:
[----:B------:R-:W-:Y:S01]  /*5220*/  ULDC UR7, c[0x0][0x2e8] ;  /* 0x0000ba0000077ab9 */ /* 0x000fe20000000800 */
[----:B------:R-:W-:Y:S01]  /*5230*/  HFMA2.MMA R13, -RZ, RZ, 0, 0 ;  /* 0x00000000ff0d7435 */ /* 0x000fe200000001ff */
[----:B------:R-:W0:Y:S01]  /*5240*/  I2F.U32.RP R3, UR7 ;  /* 0x0000000700037d06 */ /* 0x000e220008209000 */
[----:B------:R-:W-:-:S07]  /*5250*/  ISETP.NE.U32.AND P2, PT, RZ, UR7, PT ;  /* 0x00000007ff007c0c */ /* 0x000fce000bf45070 */
[----:B0-----:R-:W0:Y:S02]  /*5260*/  MUFU.RCP R3, R3 ;  /* 0x0000000300037308 */ /* 0x001e240000001000 */
[----:B0-----:R-:W-:Y:S02]  /*5270*/  VIADD R8, R3, 0xffffffe ;  /* 0x0ffffffe03087836 */ /* 0x001fe40000000000 */
[----:B------:R-:W-:-:S04]  /*5280*/  IMAD.MOV.U32 R3, RZ, RZ, RZ ;  /* 0x000000ffff037224 */ /* 0x000fc800078e00ff */
[----:B------:R0:W1:Y:S02]  /*5290*/  F2I.FTZ.U32.TRUNC.NTZ R9, R8 ;  /* 0x0000000800097305 */ /* 0x000064000021f000 */
[----:B0-----:R-:W-:Y:S01]  /*52a0*/  IMAD.MOV.U32 R8, RZ, RZ, RZ ;  /* 0x000000ffff087224 */ /* 0x001fe200078e00ff */
[----:B-1----:R-:W-:-:S05]  /*52b0*/  IADD3 R7, RZ, -R9, RZ ;  /* 0x80000009ff077210 */ /* 0x002fca0007ffe0ff */
[----:B------:R-:W-:-:S04]  /*52c0*/  IMAD R7, R7, UR7, RZ ;  /* 0x0000000707077c24 */ /* 0x000fc8000f8e02ff */
[----:B------:R-:W-:-:S06]  /*52d0*/  IMAD.HI.U32 R9, R9, R7, R8 ;  /* 0x0000000709097227 */ /* 0x000fcc00078e0008 */
[----:B------:R-:W-:-:S05]  /*52e0*/  IMAD.HI.U32 R12, R9, R6, RZ ;  /* 0x00000006090c7227 */ /* 0x000fca00078e00ff */
[----:B------:R-:W-:-:S05]  /*52f0*/  IADD3 R7, -R12, RZ, RZ ;  /* 0x000000ff0c077210 */ /* 0x000fca0007ffe1ff */
[----:B------:R-:W-:-:S05]  /*5300*/  IMAD R7, R7, UR7, R6 ;  /* 0x0000000707077c24 */ /* 0x000fca000f8e0206 */
[----:B------:R-:W-:-:S13]  /*5310*/  ISETP.GE.U32.AND P0, PT, R7, UR7, PT ;  /* 0x0000000707007c0c */ /* 0x000fda000bf06070 */
[----:B------:R-:W-:Y:S01]  /*5320*/  @P0 VIADD R7, R7, -UR7 ;  /* 0x8000000707070c36 */ /* 0x000fe20008000000 */
[----:B------:R-:W-:-:S04]  /*5330*/  @P0 IADD3 R12, R12, 0x1, RZ ;  /* 0x000000010c0c0810 */ /* 0x000fc80007ffe0ff */
[----:B------:R-:W-:-:S13]  /*5340*/  ISETP.GE.U32.AND P1, PT, R7, UR7, PT ;  /* 0x0000000707007c0c */ /* 0x000fda000bf26070 */
[----:B------:R-:W-:Y:S01]  /*5350*/  @P1 VIADD R12, R12, 0x1 ;  /* 0x000000010c0c1836 */ /* 0x000fe20000000000 */
[----:B------:R-:W-:-:S04]  /*5360*/  @!P2 LOP3.LUT R12, RZ, UR7, RZ, 0x33, !PT ;  /* 0x00000007ff0cac12 */ /* 0x000fc8000f8e33ff */
[----:B------:R-:W-:-:S05]  /*5370*/  IADD3 R7, -R12, RZ, RZ ;  /* 0x000000ff0c077210 */ /* 0x000fca0007ffe1ff */
[----:B------:R-:W-:-:S07]  /*5380*/  IMAD R6, R7, UR7, R6 ;  /* 0x0000000707067c24 */ /* 0x000fce000f8e0206 */
.L_x_73:
[----:B------:R-:W-:Y:S05]  /*5390*/  BSYNC B0 ;  /* 0x0000000000007941 */ /* 0x000fea0003800000 */
.L_x_71:
        /* <DEDUP_REMOVED lines=15> */
[----:B------:R-:W-:Y:S01]  /*5490*/  IMAD.MOV.U32 R18, RZ, RZ, R13 ;  /* 0x000000ffff127224 */ /* 0x000fe200078e000d */
[----:B------:R-:W-:Y:S01]  /*54a0*/  MOV R16, UR8 ;  /* 0x0000000800107c02 */ /* 0x000fe20008000f00 */
[----:B------:R-:W-:Y:S01]  /*54b0*/  IMAD.U32 R11, RZ, RZ, UR9 ;  /* 0x00000009ff0b7e24 */ /* 0x000fe2000f8e00ff */
[----:B------:R-:W-:-:S07]  /*54c0*/  MOV R3, 0x54e0 ;  /* 0x000054e000037802 */ /* 0x000fce0000000f00 */
[----:B------:R-:W-:Y:S05]  /*54d0*/  CALL.REL.NOINC `($__internal_1_$__cuda_sm20_rem_s64) ;  /* 0x0000004c00907944 */ /* 0x000fea0003c00000 */
[----:B------:R-:W-:Y:S01]  /*54e0*/  MOV R6, R14 ;  /* 0x0000000e00067202 */ /* 0x000fe20000000f00 */
[----:B------:R-:W-:Y:S01]  /*54f0*/  IMAD.MOV.U32 R7, RZ, RZ, R15 ;  /* 0x000000ffff077224 */ /* 0x000fe200078e000f */
[----:B------:R-:W-:Y:S06]  /*5500*/  BRA `(.L_x_76) ;  /* 0x0000000000507947 */ /* 0x000fec0003800000 */
.L_x_75:
        /* <DEDUP_REMOVED lines=12> */
[----:B------:R-:W-:Y:S02]  /*55d0*/  IMAD R12, R7, UR7, R12 ;  /* 0x00000007070c7c24 */ /* 0x000fe4000f8e020c */
[----:B------:R-:W-:-:S03]  /*55e0*/  IMAD.MOV.U32 R7, RZ, RZ, RZ ;  /* 0x000000ffff077224 */ /* 0x000fc600078e00ff */
[----:B------:R-:W-:-:S13]  /*55f0*/  ISETP.GE.U32.AND P0, PT, R12, UR7, PT ;  /* 0x000000070c007c0c */ /* 0x000fda000bf06070 */
[----:B------:R-:W-:-:S04]  /*5600*/  @P0 IADD3 R12, R12, -UR7, RZ ;  /* 0x800000070c0c0c10 */ /* 0x000fc8000fffe0ff */
[----:B------:R-:W-:-:S13]  /*5610*/  ISETP.GE.U32.AND P0, PT, R12, UR7, PT ;  /* 0x000000070c007c0c */ /* 0x000fda000bf06070 */
[----:B------:R-:W-:Y:S01]  /*5620*/  @P0 VIADD R12, R12, -UR7 ;  /* 0x800000070c0c0c36 */ /* 0x000fe20008000000 */
[----:B------:R-:W-:-:S04]  /*5630*/  @!P1 LOP3.LUT R12, RZ, UR7, RZ, 0x33, !PT ;  /* 0x00000007ff0c9c12 */ /* 0x000fc8000f8e33ff */
[----:B------:R-:W-:-:S07]  /*5640*/  MOV R6, R12 ;  /* 0x0000000c00067202 */ /* 0x000fce0000000f00 */
.L_x_76:
[----:B------:R-:W-:Y:S05]  /*5650*/  BSYNC B0 ;  /* 0x0000000000007941 */ /* 0x000fea0003800000 */
.L_x_74:
[----:B------:R-:W-:Y:S02]  /*5660*/  ULDC.64 UR8, c[0x0][0x3b8] ;  /* 0x0000ee0000087ab9 */ /* 0x000fe40000000a00 */
[----:B------:R-:W-:Y:S02]  /*5670*/  IMAD R3, R7, UR8, RZ ;  /* 0x0000000807037c24 */ /* 0x000fe4000f8e02ff */
[----:B------:R-:W-:-:S04]  /*5680*/  IMAD.WIDE.U32 R4, R6, UR8, R4 ;  /* 0x0000000806047c25 */ /* 0x000fc8000f8e0004 */
[----:B------:R-:W-:-:S05]  /*5690*/  IMAD R3, R6, UR9, R3 ;  /* 0x0000000906037c24 */ /* 0x000fca000f8e0203 */
[----:B------:R-:W-:-:S07]  /*56a0*/  IADD3 R5, R5, R3, RZ ;  /* 0x0000000305057210 */ /* 0x000fce0007ffe0ff */
.L_x_4:
[----:B------:R-:W0:Y:S01]  /*56b0*/  LDC R6, c[0x0][0x3c0] ;  /* 0x0000f000ff067b82 */ /* 0x000e220000000800 */
[----:B------:R-:W-:Y:S01]  /*56c0*/  HFMA2.MMA R8, -RZ, RZ, 0, 0 ;  /* 0x00000000ff087435 */ /* 0x000fe200000001ff */
[----:B------:R-:W-:Y:S01]  /*56d0*/  IMAD.MOV.U32 R7, RZ, RZ, RZ ;  /* 0x000000ffff077224 */ /* 0x000fe200078e00ff */
[----:B0-----:R-:W-:-:S13]  /*56e0*/  ISETP.GE.AND P0, PT, R6, 0x1, PT ;  /* 0x000000010600780c */ /* 0x001fda0003f06270 */
[----:B------:R-:W-:Y:S05]  /*56f0*/  @!P0 BRA `(.L_x_77) ;  /* 0x0000002000908947 */ /* 0x000fea0003800000 */
[----:B------:R-:W-:Y:S02]  /*5700*/  VIMNMX R6, R6, 0x1, !PT ;  /* 0x0000000106067848 */ /* 0x000fe40007fe0100 */
[----:B------:R-:W-:Y:S02]  /*5710*/  CS2R R8, SRZ ;  /* 0x0000000000087805 */ /* 0x000fe4000001ff00 */
[----:B------:R-:W-:Y:S01]  /*5720*/  MOV R7, RZ ;  /* 0x000000ff00077202 */ /* 0x000fe20000000f00 */
[----:B------:R-:W-:Y:S01]  /*5730*/  IMAD.MOV.U32 R25, RZ, RZ, R0 ;  /* 0x000000ffff197224 */ /* 0x000fe200078e0000 */
[----:B------:R-:W-:Y:S01]  /*5740*/  MOV R22, R2 ;  /* 0x0000000200167202 */ /* 0x000fe20000000f00 */
[----:B------:R-:W-:-:S05]  /*5750*/  VIADD R3, R6, 0xffffffff ;  /* 0xffffffff06037836 */ /* 0x000fca0000000000 */
[----:B------:R-:W-:-:S13]  /*5760*/  ISETP.GE.U32.AND P0, PT, R3, 0x3, PT ;  /* 0x000000030300780c */ /* 0x000fda0003f06070 */
[----:B------:R-:W-:Y:S05]  /*5770*/  @!P0 BRA `(.L_x_78) ;  /* 0x0000001000ec8947 */ /* 0x000fea0003800000 */
[C---:B------:R-:W-:Y:S01]  /*5780*/  LOP3.LUT R3, R6.reuse, 0x3, RZ, 0xc0, !PT ;  /* 0x0000000306037812 */ /* 0x040fe200078ec0ff */
[----:B------:R-:W-:Y:S01]  /*5790*/  IMAD.MOV.U32 R7, RZ, RZ, RZ ;  /* 0x000000ffff077224 */ /* 0x000fe200078e00ff */
[----:B------:R-:W-:Y:S02]  /*57a0*/  CS2R R8, SRZ ;  /* 0x0000000000087805 */ /* 0x000fe4000001ff00 */
[----:B------:R-:W-:Y:S01]  /*57b0*/  MOV R25, R0 ;  /* 0x0000000000197202 */ /* 0x000fe20000000f00 */
[----:B------:R-:W-:Y:S01]  /*57c0*/  IMAD.MOV.U32 R22, RZ, RZ, R2 ;  /* 0x000000ffff167224 */ /* 0x000fe200078e0002 */
[----:B------:R-:W-:-:S07]  /*57d0*/  IADD3 R10, R6, -R3, RZ ;  /* 0x80000003060a7210 */ /* 0x000fce0007ffe0ff */
.L_x_103:
[----:B------:R-:W-:Y:S01]  /*57e0*/  UMOV UR7, 0x1b0 ;  /* 0x000001b000077882 */ /* 0x000fe20000000000 */
[----:B------:R-:W-:Y:S01]  /*57f0*/  VIADD R10, R10, 0xfffffffc ;  /* 0xfffffffc0a0a7836 */ /* 0x000fe20000000000 */
[----:B------:R-:W-:Y:S01]  /*5800*/  LEA R11, R9, UR7, 0x3 ;  /* 0x00000007090b7c11 */ /* 0x000fe2000f8e18ff */
[----:B------:R-:W-:Y:S03]  /*5810*/  BSSY B0, `(.L_x_79) ;  /* 0x000002c000007945 */ /* 0x000fe60003800000 */
[----:B------:R-:W0:Y:S01]  /*5820*/  LDC.64 R16, c[0x0][R11+0x218] ;  /* 0x000086000b107b82 */ /* 0x000e220000000a00 */
[----:B------:R-:W-:Y:S02]  /*5830*/  ISETP.NE.AND P1, PT, R10, RZ, PT ;  /* 0x000000ff0a00720c */ /* 0x000fe40003f25270 */
[----:B0-----:R-:W-:-:S04]  /*5840*/  LOP3.LUT R3, R22, R17, RZ, 0xfc, !PT ;  /* 0x0000001116037212 */ /* 0x001fc800078efcff */
[----:B------:R-:W-:-:S13]  /*5850*/  ISETP.NE.U32.AND P0, PT, R3, RZ, PT ;  /* 0x000000ff0300720c */ /* 0x000fda0003f05070 */
[----:B------:R-:W-:Y:S05]  /*5860*/  @!P0 BRA `(.L_x_80) ;  /* 0x0000000000408947 */ /* 0x000fea0003800000 */
[----:B------:R-:W-:Y:S01]  /*5870*/  MOV R24, R25 ;  /* 0x0000001900187202 */ /* 0x000fe20000000f00 */
[----:B------:R-:W-:Y:S01]  /*5880*/  IMAD.MOV.U32 R13, RZ, RZ, R16 ;  /* 0x000000ffff0d7224 */ /* 0x000fe200078e0010 */
[----:B------:R-:W-:Y:S02]  /*5890*/  MOV R12, R17 ;  /* 0x00000011000c7202 */ /* 0x000fe40000000f00 */
[----:B------:R-:W-:-:S07]  /*58a0*/  MOV R3, 0x58c0 ;  /* 0x000058c000037802 */ /* 0x000fce0000000f00 */
[----:B------:R-:W-:Y:S05]  /*58b0*/  CALL.REL.NOINC `($__internal_0_$__cuda_sm20_div_s64) ;  /* 0x0000004400487944 */ /* 0x000fea0003c00000 */
[----:B------:R-:W-:Y:S01]  /*58c0*/  IADD3 R19, P0, RZ, -R12, RZ ;  /* 0x8000000cff137210 */ /* 0x000fe20007f1e0ff */
[----:B------:R-:W-:Y:S01]  /*58d0*/  IMAD.MOV.U32 R15, RZ, RZ, R22 ;  /* 0x000000ffff0f7224 */ /* 0x000fe200078e0016 */
[----:B------:R-:W-:Y:S01]  /*58e0*/  MOV R14, R25 ;  /* 0x00000019000e7202 */ /* 0x000fe20000000f00 */
[----:B------:R-:W-:Y:S01]  /*58f0*/  IMAD.MOV.U32 R26, RZ, RZ, R12 ;  /* 0x000000ffff1a7224 */ /* 0x000fe200078e000c */
[----:B------:R-:W-:Y:S01]  /*5900*/  MOV R27, R13 ;  /* 0x0000000d001b7202 */ /* 0x000fe20000000f00 */
[----:B------:R-:W-:Y:S02]  /*5910*/  IMAD.X R3, RZ, RZ, ~R13, P0 ;  /* 0x000000ffff037224 */ /* 0x000fe400000e0e0d */
[----:B------:R-:W-:-:S04]  /*5920*/  IMAD.WIDE.U32 R14, R16, R19, R14 ;  /* 0x00000013100e7225 */ /* 0x000fc800078e000e */
[----:B------:R-:W-:-:S04]  /*5930*/  IMAD R3, R3, R16, RZ ;  /* 0x0000001003037224 */ /* 0x000fc800078e02ff */
[----:B------:R-:W-:-:S05]  /*5940*/  IMAD R3, R17, R19, R3 ;  /* 0x0000001311037224 */ /* 0x000fca00078e0203 */
[----:B------:R-:W-:Y:S01]  /*5950*/  IADD3 R3, R15, R3, RZ ;  /* 0x000000030f037210 */ /* 0x000fe20007ffe0ff */
[----:B------:R-:W-:Y:S06]  /*5960*/  BRA `(.L_x_81) ;  /* 0x0000000000587947 */ /* 0x000fec0003800000 */
.L_x_80:
[----:B------:R-:W0:Y:S01]  /*5970*/  I2F.U32.RP R3, R16 ;  /* 0x0000001000037306 */ /* 0x000e220000209000 */
[----:B------:R-:W-:Y:S01]  /*5980*/  IADD3 R15, RZ, -R16, RZ ;  /* 0x80000010ff0f7210 */ /* 0x000fe20007ffe0ff */
[----:B------:R-:W-:Y:S01]  /*5990*/  HFMA2.MMA R27, -RZ, RZ, 0, 0 ;  /* 0x00000000ff1b7435 */ /* 0x000fe200000001ff */
[----:B------:R-:W-:-:S05]  /*59a0*/  ISETP.NE.U32.AND P3, PT, R16, RZ, PT ;  /* 0x000000ff1000720c */ /* 0x000fca0003f65070 */
[----:B0-----:R-:W0:Y:S02]  /*59b0*/  MUFU.RCP R3, R3 ;  /* 0x0000000300037308 */ /* 0x001e240000001000 */
[----:B0-----:R-:W-:Y:S02]  /*59c0*/  VIADD R12, R3, 0xffffffe ;  /* 0x0ffffffe030c7836 */ /* 0x001fe40000000000 */
[----:B------:R-:W-:-:S04]  /*59d0*/  IMAD.MOV.U32 R3, RZ, RZ, RZ ;  /* 0x000000ffff037224 */ /* 0x000fc800078e00ff */
[----:B------:R0:W1:Y:S02]  /*59e0*/  F2I.FTZ.U32.TRUNC.NTZ R13, R12 ;  /* 0x0000000c000d7305 */ /* 0x000064000021f000 */
[----:B0-----:R-:W-:Y:S02]  /*59f0*/  IMAD.MOV.U32 R12, RZ, RZ, RZ ;  /* 0x000000ffff0c7224 */ /* 0x001fe400078e00ff */
[----:B-1----:R-:W-:-:S04]  /*5a00*/  IMAD R15, R15, R13, RZ ;  /* 0x0000000d0f0f7224 */ /* 0x002fc800078e02ff */
[----:B------:R-:W-:-:S06]  /*5a10*/  IMAD.HI.U32 R14, R13, R15, R12 ;  /* 0x0000000f0d0e7227 */ /* 0x000fcc00078e000c */
[----:B------:R-:W-:-:S05]  /*5a20*/  IMAD.HI.U32 R26, R14, R25, RZ ;  /* 0x000000190e1a7227 */ /* 0x000fca00078e00ff */
[----:B------:R-:W-:-:S05]  /*5a30*/  IADD3 R13, -R26, RZ, RZ ;  /* 0x000000ff1a0d7210 */ /* 0x000fca0007ffe1ff */
[----:B------:R-:W-:-:S05]  /*5a40*/  IMAD R13, R16, R13, R25 ;  /* 0x0000000d100d7224 */ /* 0x000fca00078e0219 */
[----:B------:R-:W-:-:S13]  /*5a50*/  ISETP.GE.U32.AND P0, PT, R13, R16, PT ;  /* 0x000000100d00720c */ /* 0x000fda0003f06070 */
[----:B------:R-:W-:Y:S01]  /*5a60*/  @P0 IMAD.IADD R13, R13, 0x1, -R16 ;  /* 0x000000010d0d0824 */ /* 0x000fe200078e0a10 */
[----:B------:R-:W-:-:S04]  /*5a70*/  @P0 IADD3 R26, R26, 0x1, RZ ;  /* 0x000000011a1a0810 */ /* 0x000fc80007ffe0ff */
[----:B------:R-:W-:-:S13]  /*5a80*/  ISETP.GE.U32.AND P2, PT, R13, R16, PT ;  /* 0x000000100d00720c */ /* 0x000fda0003f46070 */
[----:B------:R-:W-:Y:S01]  /*5a90*/  @P2 VIADD R26, R26, 0x1 ;  /* 0x000000011a1a2836 */ /* 0x000fe20000000000 */
[----:B------:R-:W-:-:S04]  /*5aa0*/  @!P3 LOP3.LUT R26, RZ, R16, RZ, 0x33, !PT ;  /* 0x00000010ff1ab212 */ /* 0x000fc800078e33ff */
[----:B------:R-:W-:-:S05]  /*5ab0*/  IADD3 R14, -R26, RZ, RZ ;  /* 0x000000ff1a0e7210 */ /* 0x000fca0007ffe1ff */
[----:B------:R-:W-:-:S07]  /*5ac0*/  IMAD R14, R16, R14, R25 ;  /* 0x0000000e100e7224 */ /* 0x000fce00078e0219 */
.L_x_81:
[----:B------:R-:W-:Y:S05]  /*5ad0*/  BSYNC B0 ;  /* 0x0000000000007941 */ /* 0x000fea0003800000 */
.L_x_79:
[----:B------:R-:W-:Y:S01]  /*5ae0*/  IMAD.MOV.U32 R12, RZ, RZ, 0x1 ;  /* 0x00000001ff0c7424 */ /* 0x000fe200078e00ff */
[----:B------:R-:W-:Y:S01]  /*5af0*/  ULDC UR7, c[0x0][0x558] ;  /* 0x0001560000077ab9 */ /* 0x000fe20000000800 */
[----:B------:R-:W-:Y:S03]  /*5b00*/  BSSY B0, `(.L_x_82) ;  /* 0x000001a000007945 */ /* 0x000fe60003800000 */
[----:B------:R-:W-:-:S04]  /*5b10*/  SHF.L.U32 R12, R12, R9, RZ ;  /* 0x000000090c0c7219 */ /* 0x000fc800000006ff */
[----:B------:R-:W-:-:S13]  /*5b20*/  LOP3.LUT P0, RZ, R12, UR7, RZ, 0xc0, !PT ;  /* 0x000000070cff7c12 */ /* 0x000fda000f80c0ff */
[----:B------:R-:W-:Y:S05]  /*5b30*/  @!P0 BRA `(.L_x_83) ;  /* 0x0000000000388947 */ /* 0x000fea0003800000 */
[----:B------:R-:W-:-:S04]  /*5b40*/  ISETP.NE.U32.AND P0, PT, R14, RZ, PT ;  /* 0x000000ff0e00720c */ /* 0x000fc80003f05070 */
[----:B------:R-:W-:-:S13]  /*5b50*/  ISETP.NE.AND.EX P0, PT, R3, RZ, PT, P0 ;  /* 0x000000ff0300720c */ /* 0x000fda0003f05300 */
[----:B------:R-:W-:Y:S05]  /*5b60*/  @!P0 BRA `(.L_x_84) ;  /* 0x00000000004c8947 */ /* 0x000fea0003800000 */
[----:B------:R-:W0:Y:S01]  /*5b70*/  LDC.64 R12, c[0x0][R11+0x2e0] ;  /* 0x0000b8000b0c7b82 */ /* 0x000e220000000a00 */
[----:B------:R-:W-:Y:S01]  /*5b80*/  IADD3 R19, P0, R16, -R14, RZ ;  /* 0x8000000e10137210 */ /* 0x000fe20007f1e0ff */
[----:B------:R-:W-:Y:S01]  /*5b90*/  IMAD.MOV.U32 R14, RZ, RZ, R7 ;  /* 0x000000ffff0e7224 */ /* 0x000fe200078e0007 */
[----:B------:R-:W-:Y:S02]  /*5ba0*/  MOV R15, R8 ;  /* 0x00000008000f7202 */ /* 0x000fe40000000f00 */
[----:B------:R-:W-:-:S05]  /*5bb0*/  IADD3.X R3, R17, ~R3, RZ, P0, !PT ;  /* 0x8000000311037210 */ /* 0x000fca00007fe4ff */
[----:B0-----:R-:W-:Y:S02]  /*5bc0*/  IMAD R3, R3, R12, RZ ;  /* 0x0000000c03037224 */ /* 0x001fe400078e02ff */
[----:B------:R-:W-:-:S04]  /*5bd0*/  IMAD.WIDE.U32 R14, R12, R19, R14 ;  /* 0x000000130c0e7225 */ /* 0x000fc800078e000e */
[----:B------:R-:W-:Y:S02]  /*5be0*/  IMAD R3, R13, R19, R3 ;  /* 0x000000130d037224 */ /* 0x000fe400078e0203 */
[----:B------:R-:W-:-:S03]  /*5bf0*/  IMAD.MOV.U32 R7, RZ, RZ, R14 ;  /* 0x000000ffff077224 */ /* 0x000fc600078e000e */
[----:B------:R-:W-:Y:S01]  /*5c00*/  IADD3 R8, R15, R3, RZ ;  /* 0x000000030f087210 */ /* 0x000fe20007ffe0ff */
[----:B------:R-:W-:Y:S06]  /*5c10*/  BRA `(.L_x_84) ;  /* 0x0000000000207947 */ /* 0x000fec0003800000 */
.L_x_83:
[----:B------:R-:W0:Y:S01]  /*5c20*/  LDC.64 R12, c[0x0][R11+0x2e0] ;  /* 0x0000b8000b0c7b82 */ /* 0x000e220000000a00 */
[----:B------:R-:W-:Y:S01]  /*5c30*/  MOV R17, R8 ;  /* 0x0000000800117202 */ /* 0x000fe20000000f00 */
[----:B------:R-:W-:Y:S02]  /*5c40*/  IMAD.MOV.U32 R16, RZ, RZ, R7 ;  /* 0x000000ffff107224 */ /* 0x000fe400078e0007 */
[-C--:B0-----:R-:W-:Y:S02]  /*5c50*/  IMAD R13, R13, R14.reuse, RZ ;  /* 0x0000000e0d0d7224 */ /* 0x081fe400078e02ff */
[----:B------:R-:W-:-:S04]  /*5c60*/  IMAD.WIDE.U32 R14, R12, R14, R16 ;  /* 0x0000000e0c0e7225 */ /* 0x000fc800078e0010 */
[----:B------:R-:W-:Y:S02]  /*5c70*/  IMAD R13, R12, R3, R13 ;  /* 0x000000030c0d7224 */ /* 0x000fe400078e020d */
[----:B------:R-:W-:-:S03]  /*5c80*/  IMAD.MOV.U32 R7, RZ, RZ, R14 ;  /* 0x000000ffff077224 */ /* 0x000fc600078e000e */
[----:B------:R-:W-:-:S07]  /*5c90*/  IADD3 R8, R15, R13, RZ ;  /* 0x0000000d0f087210 */ /* 0x000fce0007ffe0ff */
.L_x_84:
[----:B------:R-:W-:Y:S05]  /*5ca0*/  BSYNC B0 ;  /* 0x0000000000007941 */ /* 0x000fea0003800000 */
.L_x_82:
[----:B------:R-:W0:Y:S01]  /*5cb0*/  LDC.64 R16, c[0x0][R11+0x220] ;  /* 0x000088000b107b82 */ /* 0x000e220000000a00 */
[----:B------:R-:W-:Y:S01]  /*5cc0*/  BSSY B0, `(.L_x_85) ;  /* 0x000002d000007945 */ /* 0x000fe20003800000 */
[----:B0-----:R-:W-:-:S04]  /*5cd0*/  LOP3.LUT R3, R27, R17, RZ, 0xfc, !PT ;  /* 0x000000111b037212 */ /* 0x001fc800078efcff */
[----:B------:R-:W-:-:S13]  /*5ce0*/  ISETP.NE.U32.AND P0, PT, R3, RZ, PT ;  /* 0x000000ff0300720c */ /* 0x000fda0003f05070 */
[----:B------:R-:W-:Y:S05]  /*5cf0*/  @!P0 BRA `(.L_x_86) ;  /* 0x0000000000488947 */ /* 0x000fea0003800000 */
[----:B------:R-:W-:Y:S01]  /*5d00*/  IMAD.MOV.U32 R24, RZ, RZ, R26 ;  /* 0x000000ffff187224 */ /* 0x000fe200078e001a */
        /* <DEDUP_REMOVED lines=8> */
[--C-:B------:R-:W-:Y:S01]  /*5d90*/  IMAD.MOV.U32 R27, RZ, RZ, R13.reuse ;  /* 0x000000ffff1b7224 */ /* 0x100fe200078e000d */
[----:B------:R-:W-:Y:S01]  /*5da0*/  MOV R26, R12 ;  /* 0x0000000c001a7202 */ /* 0x000fe20000000f00 */
[----:B------:R-:W-:Y:S02]  /*5db0*/  IMAD.X R3, RZ, RZ, ~R13, P0 ;  /* 0x000000ffff037224 */ /* 0x000fe400000e0e0d */
[----:B------:R-:W-:-:S04]  /*5dc0*/  IMAD.WIDE.U32 R14, R16, R19, R14 ;  /* 0x00000013100e7225 */ /* 0x000fc800078e000e */
[----:B------:R-:W-:-:S04]  /*5dd0*/  IMAD R3, R3, R16, RZ ;  /* 0x0000001003037224 */ /* 0x000fc800078e02ff */
[----:B------:R-:W-:Y:S01]  /*5de0*/  IMAD R3, R17, R19, R3 ;  /* 0x0000001311037224 */ /* 0x000fe200078e0203 */
[----:B------:R-:W-:-:S03]  /*5df0*/  MOV R17, R14 ;  /* 0x0000000e00117202 */ /* 0x000fc60000000f00 */
[----:B------:R-:W-:Y:S01]  /*5e00*/  IMAD.IADD R3, R15, 0x1, R3 ;  /* 0x000000010f037824 */ /* 0x000fe200078e0203 */
[----:B------:R-:W-:Y:S06]  /*5e10*/  BRA `(.L_x_87) ;  /* 0x00000000005c7947 */ /* 0x000fec0003800000 */
.L_x_86:
[----:B------:R-:W0:Y:S01]  /*5e20*/  I2F.U32.RP R3, R16 ;  /* 0x0000001000037306 */ /* 0x000e220000209000 */
[----:B------:R-:W-:Y:S01]  /*5e30*/  IMAD.MOV R15, RZ, RZ, -R16 ;  /* 0x000000ffff0f7224 */ /* 0x000fe200078e0a10 */
[----:B------:R-:W-:Y:S01]  /*5e40*/  ISETP.NE.U32.AND P3, PT, R16, RZ, PT ;  /* 0x000000ff1000720c */ /* 0x000fe20003f65070 */
[----:B------:R-:W-:-:S05]  /*5e50*/  HFMA2.MMA R27, -RZ, RZ, 0, 0 ;  /* 0x00000000ff1b7435 */ /* 0x000fca00000001ff */
[----:B0-----:R-:W0:Y:S02]  /*5e60*/  MUFU.RCP R3, R3 ;  /* 0x0000000300037308 */ /* 0x001e240000001000 */
[----:B0-----:R-:W-:Y:S02]  /*5e70*/  IADD3 R12, R3, 0xffffffe, RZ ;  /* 0x0ffffffe030c7810 */ /* 0x001fe40007ffe0ff */
[----:B------:R-:W-:-:S04]  /*5e80*/  MOV R3, RZ ;  /* 0x000000ff00037202 */ /* 0x000fc80000000f00 */
[----:B------:R0:W1:Y:S02]  /*5e90*/  F2I.FTZ.U32.TRUNC.NTZ R13, R12 ;  /* 0x0000000c000d7305 */ /* 0x000064000021f000 */
[----:B0-----:R-:W-:Y:S01]  /*5ea0*/  HFMA2.MMA R12, -RZ, RZ, 0, 0 ;  /* 0x00000000ff0c7435 */ /* 0x001fe200000001ff */
[----:B-1----:R-:W-:-:S09]  /*5eb0*/  IMAD R15, R15, R13, RZ ;  /* 0x0000000d0f0f7224 */ /* 0x002fd200078e02ff */
[----:B------:R-:W-:-:S06]  /*5ec0*/  IMAD.HI.U32 R13, R13, R15, R12 ;  /* 0x0000000f0d0d7227 */ /* 0x000fcc00078e000c */
[----:B------:R-:W-:-:S04]  /*5ed0*/  IMAD.HI.U32 R13, R13, R26, RZ ;  /* 0x0000001a0d0d7227 */ /* 0x000fc800078e00ff */
[----:B------:R-:W-:-:S04]  /*5ee0*/  IMAD.MOV R15, RZ, RZ, -R13 ;  /* 0x000000ffff0f7224 */ /* 0x000fc800078e0a0d */
[----:B------:R-:W-:-:S05]  /*5ef0*/  IMAD R15, R16, R15, R26 ;  /* 0x0000000f100f7224 */ /* 0x000fca00078e021a */
[----:B------:R-:W-:-:S13]  /*5f00*/  ISETP.GE.U32.AND P0, PT, R15, R16, PT ;  /* 0x000000100f00720c */ /* 0x000fda0003f06070 */
[----:B------:R-:W-:Y:S01]  /*5f10*/  @P0 IADD3 R15, -R16, R15, RZ ;  /* 0x0000000f100f0210 */ /* 0x000fe20007ffe1ff */
[----:B------:R-:W-:-:S03]  /*5f20*/  @P0 VIADD R13, R13, 0x1 ;  /* 0x000000010d0d0836 */ /* 0x000fc60000000000 */
[----:B------:R-:W-:-:S13]  /*5f30*/  ISETP.GE.U32.AND P2, PT, R15, R16, PT ;  /* 0x000000100f00720c */ /* 0x000fda0003f46070 */
[----:B------:R-:W-:Y:S02]  /*5f40*/  @P2 IADD3 R13, R13, 0x1, RZ ;  /* 0x000000010d0d2810 */ /* 0x000fe40007ffe0ff */
[----:B------:R-:W-:-:S05]  /*5f50*/  @!P3 LOP3.LUT R13, RZ, R16, RZ, 0x33, !PT ;  /* 0x00000010ff0db212 */ /* 0x000fca00078e33ff */
[----:B------:R-:W-:-:S04]  /*5f60*/  IMAD.MOV R17, RZ, RZ, -R13 ;  /* 0x000000ffff117224 */ /* 0x000fc800078e0a0d */
[----:B------:R-:W-:Y:S02]  /*5f70*/  IMAD R17, R16, R17, R26 ;  /* 0x0000001110117224 */ /* 0x000fe400078e021a */
[----:B------:R-:W-:-:S07]  /*5f80*/  IMAD.MOV.U32 R26, RZ, RZ, R13 ;  /* 0x000000ffff1a7224 */ /* 0x000fce00078e000d */
.L_x_87:
[----:B------:R-:W-:Y:S05]  /*5f90*/  BSYNC B0 ;  /* 0x0000000000007941 */ /* 0x000fea0003800000 */
.L_x_85:
        /* <DEDUP_REMOVED lines=9> */
[----:B------:R-:W0:Y:S08]  /*6030*/  LDC.64 R14, c[0x0][R11+0x220] ;  /* 0x000088000b0e7b82 */ /* 0x000e300000000a00 */
[----:B------:R-:W1:Y:S01]  /*6040*/  LDC.64 R12, c[0x0][R11+0x2e8] ;  /* 0x0000ba000b0c7b82 */ /* 0x000e620000000a00 */
[----:B0-----:R-:W-:Y:S01]  /*6050*/  IADD3 R17, P0, -R17, R14, RZ ;  /* 0x0000000e11117210 */ /* 0x001fe20007f1e1ff */
[----:B------:R-:W-:-:S03]  /*6060*/  IMAD.MOV.U32 R14, RZ, RZ, R7 ;  /* 0x000000ffff0e7224 */ /* 0x000fc600078e0007 */
[----:B------:R-:W-:Y:S02]  /*6070*/  IADD3.X R3, ~R3, R15, RZ, P0, !PT ;  /* 0x0000000f03037210 */ /* 0x000fe400007fe5ff */
[----:B------:R-:W-:-:S03]  /*6080*/  MOV R15, R8 ;  /* 0x00000008000f7202 */ /* 0x000fc60000000f00 */
[----:B-1----:R-:W-:Y:S02]  /*6090*/  IMAD R3, R3, R12, RZ ;  /* 0x0000000c03037224 */ /* 0x002fe400078e02ff */
[----:B------:R-:W-:-:S04]  /*60a0*/  IMAD.WIDE.U32 R14, R12, R17, R14 ;  /* 0x000000110c0e7225 */ /* 0x000fc800078e000e */
[----:B------:R-:W-:Y:S02]  /*60b0*/  IMAD R3, R13, R17, R3 ;  /* 0x000000110d037224 */ /* 0x000fe400078e0203 */
[----:B------:R-:W-:-:S03]  /*60c0*/  IMAD.MOV.U32 R7, RZ, RZ, R14 ;  /* 0x000000ffff077224 */ /* 0x000fc600078e000e */
[----:B------:R-:W-:Y:S01]  /*60d0*/  IADD3 R8, R15, R3, RZ ;  /* 0x000000030f087210 */ /* 0x000fe20007ffe0ff */
[----:B------:R-:W-:Y:S06]  /*60e0*/  BRA `(.L_x_90) ;  /* 0x0000000000207947 */ /* 0x000fec0003800000 */
.L_x_89:
        /* <DEDUP_REMOVED lines=8> */
.L_x_90:
[----:B------:R-:W-:Y:S05]  /*6170*/  BSYNC B0 ;  /* 0x0000000000007941 */ /* 0x000fea0003800000 */
.L_x_88:
        /* <DEDUP_REMOVED lines=23> */
.L_x_92:
        /* <DEDUP_REMOVED lines=23> */
.L_x_93:
[----:B------:R-:W-:Y:S05]  /*6460*/  BSYNC B0 ;  /* 0x0000000000007941 */ /* 0x000fea0003800000 */
.L_x_91:
        /* <DEDUP_REMOVED lines=21> */
.L_x_95:
        /* <DEDUP_REMOVED lines=8> */
.L_x_96:
[----:B------:R-:W-:Y:S05]  /*6640*/  BSYNC B0 ;  /* 0x0000000000007941 */ /* 0x000fea0003800000 */
.L_x_94:
        /* <DEDUP_REMOVED lines=19> */
[----:B------:R-:W-:Y:S02]  /*6780*/  IMAD R3, R17, R19, R3 ;  /* 0x0000001311037224 */ /* 0x000fe400078e0203 */
[----:B------:R-:W-:-:S03]  /*6790*/  IMAD.MOV.U32 R17, RZ, RZ, R14 ;  /* 0x000000ffff117224 */ /* 0x000fc600078e000e */
[----:B------:R-:W-:Y:S01]  /*67a0*/  IADD3 R3, R15, R3, RZ ;  /* 0x000000030f037210 */ /* 0x000fe20007ffe0ff */
[----:B------:R-:W-:Y:S06]  /*67b0*/  BRA `(.L_x_99) ;  /* 0x0000000000587947 */ /* 0x000fec0003800000 */
.L_x_98:
[----:B------:R-:W0:Y:S01]  /*67c0*/  I2F.U32.RP R3, R16 ;  /* 0x0000001000037306 */ /* 0x000e220000209000 */
[----:B------:R-:W-:Y:S01]  /*67d0*/  IMAD.MOV R15, RZ, RZ, -R16 ;  /* 0x000000ffff0f7224 */ /* 0x000fe200078e0a10 */
[----:B------:R-:W-:Y:S02]  /*67e0*/  ISETP.NE.U32.AND P3, PT, R16, RZ, PT ;  /* 0x000000ff1000720c */ /* 0x000fe40003f65070 */
[----:B------:R-:W-:-:S04]  /*67f0*/  MOV R22, RZ ;  /* 0x000000ff00167202 */ /* 0x000fc80000000f00 */
[----:B0-----:R-:W0:Y:S02]  /*6800*/  MUFU.RCP R3, R3 ;  /* 0x0000000300037308 */ /* 0x001e240000001000 */
[----:B0-----:R-:W-:Y:S01]  /*6810*/  IADD3 R12, R3, 0xffffffe, RZ ;  /* 0x0ffffffe030c7810 */ /* 0x001fe20007ffe0ff */
[----:B------:R-:W-:-:S05]  /*6820*/  IMAD.MOV.U32 R3, RZ, RZ, RZ ;  /* 0x000000ffff037224 */ /* 0x000fca00078e00ff */
        /* <DEDUP_REMOVED lines=14> */
[----:B------:R-:W-:-:S07]  /*6910*/  IMAD R17, R16, R17, R26 ;  /* 0x0000001110117224 */ /* 0x000fce00078e021a */
.L_x_99:
[----:B------:R-:W-:Y:S05]  /*6920*/  BSYNC B0 ;  /* 0x0000000000007941 */ /* 0x000fea0003800000 */
.L_x_97:
[----:B------:R-:W-:Y:S01]  /*6930*/  HFMA2.MMA R12, -RZ, RZ, 0, 4.76837158203125e-07 ;  /* 0x00000008ff0c7435 */ /* 0x000fe200000001ff */
[----:B------:R-:W-:Y:S01]  /*6940*/  ULDC UR7, c[0x0][0x558] ;  /* 0x0001560000077ab9 */ /* 0x000fe20000000800 */
[----:B------:R-:W-:Y:S08]  /*6950*/  BSSY B0, `(.L_x_100) ;  /* 0x000001b000007945 */ /* 0x000ff00003800000 */
        /* <DEDUP_REMOVED lines=8> */
[----:B0-----:R-:W-:Y:S02]  /*69e0*/  IADD3 R17, P0, -R17, R12, RZ ;  /* 0x0000000c11117210 */ /* 0x001fe40007f1e1ff */
[----:B------:R-:W-:-:S03]  /*69f0*/  MOV R12, R7 ;  /* 0x00000007000c7202 */ /* 0x000fc60000000f00 */
[----:B------:R-:W-:Y:S02]  /*6a00*/  IMAD.X R3, R13, 0x1, ~R3, P0 ;  /* 0x000000010d037824 */ /* 0x000fe400000e0e03 */
[----:B------:R-:W-:Y:S02]  /*6a10*/  IMAD.MOV.U32 R13, RZ, RZ, R8 ;  /* 0x000000ffff0d7224 */ /* 0x000fe400078e0008 */
[----:B-1----:R-:W-:Y:S02]  /*6a20*/  IMAD R3, R3, R14, RZ ;  /* 0x0000000e03037224 */ /* 0x002fe400078e02ff */
[----:B------:R-:W-:-:S04]  /*6a30*/  IMAD.WIDE.U32 R12, R14, R17, R12 ;  /* 0x000000110e0c7225 */ /* 0x000fc800078e000c */
[----:B------:R-:W-:Y:S01]  /*6a40*/  IMAD R3, R15, R17, R3 ;  /* 0x000000110f037224 */ /* 0x000fe200078e0203 */
[----:B------:R-:W-:-:S03]  /*6a50*/  MOV R7, R12 ;  /* 0x0000000c00077202 */ /* 0x000fc60000000f00 */
[----:B------:R-:W-:Y:S01]  /*6a60*/  IMAD.IADD R8, R13, 0x1, R3 ;  /* 0x000000010d087824 */ /* 0x000fe200078e0203 */
[----:B------:R-:W-:Y:S06]  /*6a70*/  BRA `(.L_x_102) ;  /* 0x0000000000207947 */ /* 0x000fec0003800000 */
.L_x_101:
[----:B------:R-:W0:Y:S01]  /*6a80*/  LDC.64 R12, c[0x0][R11+0x2f8] ;  /* 0x0000be000b0c7b82 */ /* 0x000e220000000a00 */
[----:B------:R-:W-:Y:S01]  /*6a90*/  MOV R14, R7 ;  /* 0x00000007000e7202 */ /* 0x000fe20000000f00 */
[----:B------:R-:W-:Y:S02]  /*6aa0*/  IMAD.MOV.U32 R15, RZ, RZ, R8 ;  /* 0x000000ffff0f7224 */ /* 0x000fe400078e0008 */
[-C--:B0-----:R-:W-:Y:S02]  /*6ab0*/  IMAD R13, R13, R17.reuse, RZ ;  /* 0x000000110d0d7224 */ /* 0x081fe400078e02ff */
[----:B------:R-:W-:-:S04]  /*6ac0*/  IMAD.WIDE.U32 R14, R12, R17, R14 ;  /* 0x000000110c0e7225 */ /* 0x000fc800078e000e */
[----:B------:R-:W-:Y:S01]  /*6ad0*/  IMAD R13, R12, R3, R13 ;  /* 0x000000030c0d7224 */ /* 0x000fe200078e020d */
[----:B------:R-:W-:-:S03]  /*6ae0*/  MOV R7, R14 ;  /* 0x0000000e00077202 */ /* 0x000fc60000000f00 */
[----:B------:R-:W-:-:S07]  /*6af0*/  IMAD.IADD R8, R15, 0x1, R13 ;  /* 0x000000010f087824 */ /* 0x000fce00078e020d */
.L_x_102:
[----:B------:R-:W-:Y:S05]  /*6b00*/  BSYNC B0 ;  /* 0x0000000000007941 */ /* 0x000fea0003800000 */
.L_x_100:
[----:B------:R-:W-:Y:S01]  /*6b10*/  IADD3 R9, R9, 0x4, RZ ;  /* 0x0000000409097810 */ /* 0x000fe20007ffe0ff */
[----:B------:R-:W-:Y:S06]  /*6b20*/  @P1 BRA `(.L_x_103) ;  /* 0xffffffec002c1947 */ /* 0x000fec000383ffff */
.L_x_78:
[----:B------:R-:W-:Y:S01]  /*6b30*/  LOP3.LUT P0, RZ, R6, 0x3, RZ, 0xc0, !PT ;  /* 0x0000000306ff7812 */ /* 0x000fe2000780c0ff */
[----:B------:R-:W-:-:S12]  /*6b40*/  BSSY B0, `(.L_x_77) ;  /* 0x00000df000007945 */ /* 0x000fd80003800000 */
[----:B------:R-:W-:Y:S05]  /*6b50*/  @!P0 BRA `(.L_x_104) ;  /* 0x0000000c00748947 */ /* 0x000fea0003800000 */
[----:B------:R-:W-:Y:S01]  /*6b60*/  UMOV UR7, 0x1b0 ;  /* 0x000001b000077882 */ /* 0x000fe20000000000 */
[----:B------:R-:W-:Y:S01]  /*6b70*/  BSSY B1, `(.L_x_105) ;  /* 0x000002c000017945 */ /* 0x000fe20003800000 */
[----:B------:R-:W-:-:S04]  /*6b80*/  LEA R6, R9, UR7, 0x3 ;  /* 0x0000000709067c11 */ /* 0x000fc8000f8e18ff */
[----:B------:R-:W0:Y:S02]  /*6b90*/  LDC.64 R10, c[0x0][R6+0x218] ;  /* 0x00008600060a7b82 */ /* 0x000e240000000a00 */
[----:B0-----:R-:W-:-:S04]  /*6ba0*/  LOP3.LUT R3, R22, R11, RZ, 0xfc, !PT ;  /* 0x0000000b16037212 */ /* 0x001fc800078efcff */
[----:B------:R-:W-:-:S13]  /*6bb0*/  ISETP.NE.U32.AND P0, PT, R3, RZ, PT ;  /* 0x000000ff0300720c */ /* 0x000fda0003f05070 */
[----:B------:R-:W-:Y:S05]  /*6bc0*/  @!P0 BRA `(.L_x_106) ;  /* 0x0000000000408947 */ /* 0x000fea0003800000 */
[----:B------:R-:W-:Y:S01]  /*6bd0*/  IMAD.MOV.U32 R24, RZ, RZ, R25 ;  /* 0x000000ffff187224 */ /* 0x000fe200078e0019 */
[----:B------:R-:W-:Y:S01]  /*6be0*/  MOV R13, R10 ;  /* 0x0000000a000d7202 */ /* 0x000fe20000000f00 */
[----:B------:R-:W-:Y:S01]  /*6bf0*/  IMAD.MOV.U32 R12, RZ, RZ, R11 ;  /* 0x000000ffff0c7224 */ /* 0x000fe200078e000b */
[----:B------:R-:W-:-:S07]  /*6c00*/  MOV R3, 0x6c20 ;  /* 0x00006c2000037802 */ /* 0x000fce0000000f00 */
[----:B------:R-:W-:Y:S05]  /*6c10*/  CALL.REL.NOINC `($__internal_0_$__cuda_sm20_div_s64) ;  /* 0x0000003000707944 */ /* 0x000fea0003c00000 */
[----:B------:R-:W-:Y:S01]  /*6c20*/  IADD3 R17, P0, RZ, -R12, RZ ;  /* 0x8000000cff117210 */ /* 0x000fe20007f1e0ff */
[----:B------:R-:W-:Y:S01]  /*6c30*/  IMAD.MOV.U32 R14, RZ, RZ, R25 ;  /* 0x000000ffff0e7224 */ /* 0x000fe200078e0019 */
[----:B------:R-:W-:Y:S02]  /*6c40*/  MOV R15, R22 ;  /* 0x00000016000f7202 */ /* 0x000fe40000000f00 */
[----:B------:R-:W-:Y:S02]  /*6c50*/  IADD3.X R3, RZ, ~R13, RZ, P0, !PT ;  /* 0x8000000dff037210 */ /* 0x000fe400007fe4ff */
[----:B------:R-:W-:Y:S01]  /*6c60*/  MOV R16, R12 ;  /* 0x0000000c00107202 */ /* 0x000fe20000000f00 */
[----:B------:R-:W-:-:S04]  /*6c70*/  IMAD.WIDE.U32 R14, R10, R17, R14 ;  /* 0x000000110a0e7225 */ /* 0x000fc800078e000e */
[----:B------:R-:W-:-:S04]  /*6c80*/  IMAD R3, R3, R10, RZ ;  /* 0x0000000a03037224 */ /* 0x000fc800078e02ff */
[----:B------:R-:W-:Y:S02]  /*6c90*/  IMAD R3, R11, R17, R3 ;  /* 0x000000110b037224 */ /* 0x000fe400078e0203 */
[----:B------:R-:W-:Y:S02]  /*6ca0*/  IMAD.MOV.U32 R17, RZ, RZ, R13 ;  /* 0x000000ffff117224 */ /* 0x000fe400078e000d */
[----:B------:R-:W-:Y:S01]  /*6cb0*/  IMAD.IADD R3, R15, 0x1, R3 ;  /* 0x000000010f037824 */ /* 0x000fe200078e0203 */
[----:B------:R-:W-:Y:S06]  /*6cc0*/  BRA `(.L_x_107) ;  /* 0x0000000000587947 */ /* 0x000fec0003800000 */
.L_x_106:
[----:B------:R-:W0:Y:S01]  /*6cd0*/  I2F.U32.RP R3, R10 ;  /* 0x0000000a00037306 */ /* 0x000e220000209000 */
[----:B------:R-:W-:Y:S01]  /*6ce0*/  IMAD.MOV R15, RZ, RZ, -R10 ;  /* 0x000000ffff0f7224 */ /* 0x000fe200078e0a0a */
[----:B------:R-:W-:Y:S01]  /*6cf0*/  ISETP.NE.U32.AND P2, PT, R10, RZ, PT ;  /* 0x000000ff0a00720c */ /* 0x000fe20003f45070 */
[----:B------:R-:W-:-:S05]  /*6d00*/  IMAD.MOV.U32 R17, RZ, RZ, RZ ;  /* 0x000000ffff117224 */ /* 0x000fca00078e00ff */
        /* <DEDUP_REMOVED lines=18> */
.L_x_107:
[----:B------:R-:W-:Y:S05]  /*6e30*/  BSYNC B1 ;  /* 0x0000000000017941 */ /* 0x000fea0003800000 */
.L_x_105:
[----:B------:R-:W-:Y:S01]  /*6e40*/  HFMA2.MMA R12, -RZ, RZ, 0, 5.9604644775390625e-08 ;  /* 0x00000001ff0c7435 */ /* 0x000fe200000001ff */
        /* <DEDUP_REMOVED lines=8> */
[----:B------:R-:W0:Y:S01]  /*6ed0*/  LDC.64 R12, c[0x0][R6+0x2e0] ;  /* 0x0000b800060c7b82 */ /* 0x000e220000000a00 */
[----:B------:R-:W-:Y:S02]  /*6ee0*/  IADD3 R15, P0, R10, -R14, RZ ;  /* 0x8000000e0a0f7210 */ /* 0x000fe40007f1e0ff */
[----:B------:R-:W-:-:S03]  /*6ef0*/  MOV R10, R7 ;  /* 0x00000007000a7202 */ /* 0x000fc60000000f00 */
[----:B------:R-:W-:Y:S02]  /*6f00*/  IMAD.X R3, R11, 0x1, ~R3, P0 ;  /* 0x000000010b037824 */ /* 0x000fe400000e0e03 */
[----:B------:R-:W-:Y:S02]  /*6f10*/  IMAD.MOV.U32 R11, RZ, RZ, R8 ;  /* 0x000000ffff0b7224 */ /* 0x000fe400078e0008 */
[----:B0-----:R-:W-:Y:S02]  /*6f20*/  IMAD R3, R3, R12, RZ ;  /* 0x0000000c03037224 */ /* 0x001fe400078e02ff */
[----:B------:R-:W-:-:S04]  /*6f30*/  IMAD.WIDE.U32 R10, R12, R15, R10 ;  /* 0x0000000f0c0a7225 */ /* 0x000fc800078e000a */
[----:B------:R-:W-:Y:S01]  /*6f40*/  IMAD R3, R13, R15, R3 ;  /* 0x0000000f0d037224 */ /* 0x000fe200078e0203 */
[----:B------:R-:W-:-:S03]  /*6f50*/  MOV R7, R10 ;  /* 0x0000000a00077202 */ /* 0x000fc60000000f00 */
[----:B------:R-:W-:Y:S01]  /*6f60*/  IMAD.IADD R8, R11, 0x1, R3 ;  /* 0x000000010b087824 */ /* 0x000fe200078e0203 */
[----:B------:R-:W-:Y:S06]  /*6f70*/  BRA `(.L_x_110) ;  /* 0x0000000000207947 */ /* 0x000fec0003800000 */
.L_x_109:
        /* <DEDUP_REMOVED lines=8> */
.L_x_110:
[----:B------:R-:W-:Y:S05]  /*7000*/  BSYNC B1 ;  /* 0x0000000000017941 */ /* 0x000fea0003800000 */
.L_x_108:
[----:B------:R-:W0:Y:S02]  /*7010*/  LDC R3, c[0x0][0x3c0] ;  /* 0x0000f000ff037b82 */ /* 0x000e240000000800 */
[----:B0-----:R-:W-:-:S04]  /*7020*/  VIMNMX R3, R3, 0x1, !PT ;  /* 0x0000000103037848 */ /* 0x001fc80007fe0100 */
[----:B------:R-:W-:-:S04]  /*7030*/  LOP3.LUT R3, R3, 0x3, RZ, 0xc0, !PT ;  /* 0x0000000303037812 */ /* 0x000fc800078ec0ff */
[----:B------:R-:W-:-:S13]  /*7040*/  ISETP.NE.AND P0, PT, R3, 0x1, PT ;  /* 0x000000010300780c */ /* 0x000fda0003f05270 */
[----:B------:R-:W-:Y:S05]  /*7050*/  @!P0 BRA `(.L_x_104) ;  /* 0x0000000800348947 */ /* 0x000fea0003800000 */
[----:B------:R-:W0:Y:S01]  /*7060*/  LDC.64 R10, c[0x0][R6+0x220] ;  /* 0x00008800060a7b82 */ /* 0x000e220000000a00 */
[----:B------:R-:W-:Y:S01]  /*7070*/  BSSY B1, `(.L_x_111) ;  /* 0x000002a000017945 */ /* 0x000fe20003800000 */
[----:B0-----:R-:W-:-:S04]  /*7080*/  LOP3.LUT R3, R17, R11, RZ, 0xfc, !PT ;  /* 0x0000000b11037212 */ /* 0x001fc800078efcff */
[----:B------:R-:W-:-:S13]  /*7090*/  ISETP.NE.U32.AND P0, PT, R3, RZ, PT ;  /* 0x000000ff0300720c */ /* 0x000fda0003f05070 */
[----:B------:R-:W-:Y:S05]  /*70a0*/  @!P0 BRA `(.L_x_112) ;  /* 0x0000000000408947 */ /* 0x000fea0003800000 */
[----:B------:R-:W-:Y:S01]  /*70b0*/  MOV R24, R16 ;  /* 0x0000001000187202 */ /* 0x000fe20000000f00 */
        /* <DEDUP_REMOVED lines=8> */
[----:B------:R-:W-:Y:S01]  /*7140*/  IADD3.X R3, RZ, ~R13, RZ, P0, !PT ;  /* 0x8000000dff037210 */ /* 0x000fe200007fe4ff */
[----:B------:R-:W-:-:S04]  /*7150*/  IMAD.WIDE.U32 R14, R10, R19, R14 ;  /* 0x000000130a0e7225 */ /* 0x000fc800078e000e */
[----:B------:R-:W-:Y:S02]  /*7160*/  IMAD R3, R3, R10, RZ ;  /* 0x0000000a03037224 */ /* 0x000fe400078e02ff */
[----:B------:R-:W-:Y:S02]  /*7170*/  IMAD.MOV.U32 R17, RZ, RZ, R14 ;  /* 0x000000ffff117224 */ /* 0x000fe400078e000e */
[----:B------:R-:W-:-:S05]  /*7180*/  IMAD R3, R11, R19, R3 ;  /* 0x000000130b037224 */ /* 0x000fca00078e0203 */
[----:B------:R-:W-:Y:S01]  /*7190*/  IADD3 R3, R15, R3, RZ ;  /* 0x000000030f037210 */ /* 0x000fe20007ffe0ff */
[----:B------:R-:W-:Y:S06]  /*71a0*/  BRA `(.L_x_113) ;  /* 0x0000000000587947 */ /* 0x000fec0003800000 */
.L_x_112:
[----:B------:R-:W0:Y:S01]  /*71b0*/  I2F.U32.RP R3, R10 ;  /* 0x0000000a00037306 */ /* 0x000e220000209000 */
[----:B------:R-:W-:Y:S02]  /*71c0*/  IADD3 R15, RZ, -R10, RZ ;  /* 0x8000000aff0f7210 */ /* 0x000fe40007ffe0ff */
        /* <DEDUP_REMOVED lines=14> */
[----:B------:R-:W-:Y:S01]  /*72b0*/  ISETP.GE.U32.AND P1, PT, R13, R10, PT ;  /* 0x0000000a0d00720c */ /* 0x000fe20003f26070 */
[----:B------:R-:W-:-:S12]  /*72c0*/  HFMA2.MMA R13, -RZ, RZ, 0, 0 ;  /* 0x00000000ff0d7435 */ /* 0x000fd800000001ff */
[----:B------:R-:W-:Y:S01]  /*72d0*/  @P1 VIADD R12, R12, 0x1 ;  /* 0x000000010c0c1836 */ /* 0x000fe20000000000 */
[----:B------:R-:W-:-:S04]  /*72e0*/  @!P2 LOP3.LUT R12, RZ, R10, RZ, 0x33, !PT ;  /* 0x0000000aff0ca212 */ /* 0x000fc800078e33ff */
[----:B------:R-:W-:-:S05]  /*72f0*/  IADD3 R17, -R12, RZ, RZ ;  /* 0x000000ff0c117210 */ /* 0x000fca0007ffe1ff */
[----:B------:R-:W-:-:S07]  /*7300*/  IMAD R17, R10, R17, R16 ;  /* 0x000000110a117224 */ /* 0x000fce00078e0210 */
.L_x_113:
[----:B------:R-:W-:Y:S05]  /*7310*/  BSYNC B1 ;  /* 0x0000000000017941 */ /* 0x000fea0003800000 */
.L_x_111:
[----:B------:R-:W-:Y:S01]  /*7320*/  VIADD R14, R9, 0x1 ;  /* 0x00000001090e7836 */ /* 0x000fe20000000000 */
[----:B------:R-:W-:Y:S01]  /*7330*/  MOV R15, 0x1 ;  /* 0x00000001000f7802 */ /* 0x000fe20000000f00 */
[----:B------:R-:W-:Y:S01]  /*7340*/  ULDC UR7, c[0x0][0x558] ;  /* 0x0001560000077ab9 */ /* 0x000fe20000000800 */
[----:B------:R-:W-:Y:S02]  /*7350*/  BSSY B1, `(.L_x_114) ;  /* 0x000001a000017945 */ /* 0x000fe40003800000 */
        /* <DEDUP_REMOVED lines=17> */
.L_x_115:
        /* <DEDUP_REMOVED lines=8> */
.L_x_116:
[----:B------:R-:W-:Y:S05]  /*74f0*/  BSYNC B1 ;  /* 0x0000000000017941 */ /* 0x000fea0003800000 */
.L_x_114:
        /* <DEDUP_REMOVED lines=15> */
[----:B------:R-:W-:Y:S05]  /*75f0*/  CALL.REL.NOINC `($__internal_1_$__cuda_sm20_rem_s64) ;  /* 0x0000002c00487944 */ /* 0x000fea0003c00000 */
[----:B------:R-:W-:Y:S01]  /*7600*/  MOV R10, R14 ;  /* 0x0000000e000a7202 */ /* 0x000fe20000000f00 */
[----:B------:R-:W-:Y:S01]  /*7610*/  IMAD.MOV.U32 R11, RZ, RZ, R15 ;  /* 0x000000ffff0b7224 */ /* 0x000fe200078e000f */
[----:B------:R-:W-:Y:S06]  /*7620*/  BRA `(.L_x_119) ;  /* 0x00000000004c7947 */ /* 0x000fec0003800000 */
.L_x_118:
[----:B------:R-:W0:Y:S01]  /*7630*/  I2F.U32.RP R3, R22 ;  /* 0x0000001600037306 */ /* 0x000e220000209000 */
[----:B------:R-:W-:Y:S01]  /*7640*/  IMAD.MOV R13, RZ, RZ, -R22 ;  /* 0x000000ffff0d7224 */ /* 0x000fe200078e0a16 */
[----:B------:R-:W-:-:S06]  /*7650*/  ISETP.NE.U32.AND P1, PT, R22, RZ, PT ;  /* 0x000000ff1600720c */ /* 0x000fcc0003f25070 */
[----:B0-----:R-:W0:Y:S02]  /*7660*/  MUFU.RCP R3, R3 ;  /* 0x0000000300037308 */ /* 0x001e240000001000 */
[----:B0-----:R-:W-:-:S06]  /*7670*/  IADD3 R10, R3, 0xffffffe, RZ ;  /* 0x0ffffffe030a7810 */ /* 0x001fcc0007ffe0ff */
[----:B------:R0:W1:Y:S02]  /*7680*/  F2I.FTZ.U32.TRUNC.NTZ R11, R10 ;  /* 0x0000000a000b7305 */ /* 0x000064000021f000 */
[----:B0-----:R-:W-:Y:S01]  /*7690*/  HFMA2.MMA R10, -RZ, RZ, 0, 0 ;  /* 0x00000000ff0a7435 */ /* 0x001fe200000001ff */
[----:B-1----:R-:W-:-:S09]  /*76a0*/  IMAD R13, R13, R11, RZ ;  /* 0x0000000b0d0d7224 */ /* 0x002fd200078e02ff */
[----:B------:R-:W-:-:S06]  /*76b0*/  IMAD.HI.U32 R11, R11, R13, R10 ;  /* 0x0000000d0b0b7227 */ /* 0x000fcc00078e000a */
[----:B------:R-:W-:-:S04]  /*76c0*/  IMAD.HI.U32 R11, R11, R12, RZ ;  /* 0x0000000c0b0b7227 */ /* 0x000fc800078e00ff */
[----:B------:R-:W-:-:S04]  /*76d0*/  IMAD.MOV R11, RZ, RZ, -R11 ;  /* 0x000000ffff0b7224 */ /* 0x000fc800078e0a0b */
[----:B------:R-:W-:Y:S02]  /*76e0*/  IMAD R13, R22, R11, R12 ;  /* 0x0000000b160d7224 */ /* 0x000fe400078e020c */
[----:B------:R-:W-:-:S03]  /*76f0*/  IMAD.MOV.U32 R11, RZ, RZ, RZ ;  /* 0x000000ffff0b7224 */ /* 0x000fc600078e00ff */
[----:B------:R-:W-:-:S13]  /*7700*/  ISETP.GE.U32.AND P0, PT, R13, R22, PT ;  /* 0x000000160d00720c */ /* 0x000fda0003f06070 */
[----:B------:R-:W-:-:S04]  /*7710*/  @P0 IADD3 R13, -R22, R13, RZ ;  /* 0x0000000d160d0210 */ /* 0x000fc80007ffe1ff */
[----:B------:R-:W-:-:S13]  /*7720*/  ISETP.GE.U32.AND P0, PT, R13, R22, PT ;  /* 0x000000160d00720c */ /* 0x000fda0003f06070 */
[----:B------:R-:W-:Y:S01]  /*7730*/  @P0 IMAD.IADD R13, R13, 0x1, -R22 ;  /* 0x000000010d0d0824 */ /* 0x000fe200078e0a16 */
[----:B------:R-:W-:-:S04]  /*7740*/  @!P1 LOP3.LUT R13, RZ, R22, RZ, 0x33, !PT ;  /* 0x00000016ff0d9212 */ /* 0x000fc800078e33ff */
[----:B------:R-:W-:-:S07]  /*7750*/  MOV R10, R13 ;  /* 0x0000000d000a7202 */ /* 0x000fce0000000f00 */
.L_x_119:
[----:B------:R-:W-:Y:S05]  /*7760*/  BSYNC B1 ;  /* 0x0000000000017941 */ /* 0x000fea0003800000 */
.L_x_117:
[----:B------:R-:W-:Y:S01]  /*7770*/  IMAD.MOV.U32 R12, RZ, RZ, 0x1 ;  /* 0x00000001ff0c7424 */ /* 0x000fe200078e00ff */
[----:B------:R-:W-:Y:S01]  /*7780*/  IADD3 R9, R9, 0x2, RZ ;  /* 0x0000000209097810 */ /* 0x000fe20007ffe0ff */
[----:B------:R-:W-:-:S03]  /*7790*/  ULDC UR7, c[0x0][0x558] ;  /* 0x0001560000077ab9 */ /* 0x000fc60000000800 */
        /* <DEDUP_REMOVED lines=17> */
.L_x_120:
[----:B------:R-:W0:Y:S01]  /*78b0*/  LDC.64 R12, c[0x0][R6+0x2f0] ;  /* 0x0000bc00060c7b82 */ /* 0x000e220000000a00 */
[----:B------:R-:W-:Y:S01]  /*78c0*/  IMAD.MOV.U32 R9, RZ, RZ, R8 ;  /* 0x000000ffff097224 */ /* 0x000fe200078e0008 */
[----:B------:R-:W-:Y:S01]  /*78d0*/  MOV R8, R7 ;  /* 0x0000000700087202 */ /* 0x000fe20000000f00 */
[----:B0-----:R-:W-:-:S04]  /*78e0*/  IMAD R3, R13, R10, RZ ;  /* 0x0000000a0d037224 */ /* 0x001fc800078e02ff */
[----:B------:R-:W-:-:S04]  /*78f0*/  IMAD.WIDE.U32 R8, R12, R10, R8 ;  /* 0x0000000a0c087225 */ /* 0x000fc800078e0008 */
[----:B------:R-:W-:Y:S02]  /*7900*/  IMAD R3, R12, R11, R3 ;  /* 0x0000000b0c037224 */ /* 0x000fe400078e0203 */
[----:B------:R-:W-:-:S03]  /*7910*/  IMAD.MOV.U32 R7, RZ, RZ, R8 ;  /* 0x000000ffff077224 */ /* 0x000fc600078e0008 */
[----:B------:R-:W-:-:S07]  /*7920*/  IADD3 R8, R9, R3, RZ ;  /* 0x0000000309087210 */ /* 0x000fce0007ffe0ff */
.L_x_104:
[----:B------:R-:W-:Y:S05]  /*7930*/  BSYNC B0 ;  /* 0x0000000000007941 */ /* 0x000fea0003800000 */
.L_x_77:
[----:B------:R-:W-:Y:S02]  /*7940*/  ULDC.64 UR8, c[0x0][0x220] ;  /* 0x0000880000087ab9 */ /* 0x000fe40000000a00 */
[----:B------:R-:W-:-:S04]  /*7950*/  LEA R10, P0, R4, UR8, 0x2 ;  /* 0x00000008040a7c11 */ /* 0x000fc8000f8010ff */
[----:B------:R-:W-:Y:S01]  /*7960*/  LEA.HI.X R11, R4, UR9, R5, 0x2, P0 ;  /* 0x00000009040b7c11 */ /* 0x000fe200080f1405 */
[----:B------:R-:W0:Y:S01]  /*7970*/  LDC R9, c[0x0][0xc] ;  /* 0x00000300ff097b82 */ /* 0x000e220000000800 */
[----:B------:R-:W-:-:S03]  /*7980*/  ULDC.64 UR8, c[0x0][0x218] ;  /* 0x0000860000087ab9 */ /* 0x000fc60000000a00 */
[----:B------:R-:W2:Y:S04]  /*7990*/  LDG.E.U16 R3, desc[UR4][R10.64+0x2] ;  /* 0x000002040a037981 */ /* 0x000ea8000c1e1500 */
[----:B------:R-:W3:Y:S01]  /*79a0*/  LDG.E.U16 R6, desc[UR4][R10.64] ;  /* 0x000000040a067981 */ /* 0x000ee2000c1e1500 */
[----:B------:R-:W-:-:S04]  /*79b0*/  LEA R4, P0, R7, UR8, 0x2 ;  /* 0x0000000807047c11 */ /* 0x000fc8000f8010ff */
[----:B------:R-:W-:Y:S01]  /*79c0*/  LEA.HI.X R5, R7, UR9, R8, 0x2, P0 ;  /* 0x0000000907057c11 */ /* 0x000fe200080f1408 */
[----:B------:R-:W-:Y:S01]  /*79d0*/  ULDC.64 UR8, c[0x0][0x210] ;  /* 0x0000840000087ab9 */ /* 0x000fe20000000a00 */
[----:B0-----:R-:W-:-:S05]  /*79e0*/  IMAD R9, R9, UR6, RZ ;  /* 0x0000000609097c24 */ /* 0x001fca000f8e02ff */
[----:B------:R-:W-:-:S05]  /*79f0*/  IADD3 R0, P0, R9, R0, RZ ;  /* 0x0000000009007210 */ /* 0x000fca0007f1e0ff */
[----:B------:R-:W-:Y:S01]  /*7a00*/  IMAD.X R2, RZ, RZ, R2, P0 ;  /* 0x000000ffff027224 */ /* 0x000fe200000e0602 */
[----:B------:R-:W-:-:S04]  /*7a10*/  ISETP.GE.U32.AND P0, PT, R0, UR8, PT ;  /* 0x0000000800007c0c */ /* 0x000fc8000bf06070 */
[----:B------:R-:W-:Y:S01]  /*7a20*/  ISETP.GE.AND.EX P0, PT, R2, UR9, PT, P0 ;  /* 0x0000000902007c0c */ /* 0x000fe2000bf06300 */
[----:B--2---:R-:W-:-:S05]  /*7a30*/  HADD2 R3, -R3.H0_H0, -RZ.H0_H0 ;  /* 0xa00000ff03037230 */ /* 0x004fca0000000900 */
[----:B------:R-:W-:-:S04]  /*7a40*/  PRMT R3, R3, 0x5410, RZ ;  /* 0x0000541003037816 */ /* 0x000fc800000000ff */
[----:B---3--:R-:W-:-:S05]  /*7a50*/  PRMT R3, R6, 0x5410, R3 ;  /* 0x0000541006037816 */ /* 0x008fca0000000003 */
[----:B------:R0:W-:Y:S01]  /*7a60*/  STG.E desc[UR4][R4.64], R3 ;  /* 0x0000000304007986 */ /* 0x0001e2000c101904 */
[----:B------:R-:W-:Y:S05]  /*7a70*/  @!P0 BRA `(.L_x_121) ;  /* 0xffffff8400a48947 */ /* 0x000fea000383ffff */
[----:B------:R-:W-:Y:S05]  /*7a80*/  EXIT ;  /* 0x000000000000794d */ /* 0x000fea0003800000 */
.L_x_0:
[----:B------:R-:W0:Y:S01]  /*7a90*/  LDC R2, c[0x0][0x3c0] ;  /* 0x0000f000ff027b82 */ /* 0x000e220000000800 */
[----:B------:R-:W-:Y:S01]  /*7aa0*/  ULDC UR8, c[0x0][0x558] ;  /* 0x0001560000087ab9 */ /* 0x000fe20000000800 */
[----:B0-----:R-:W-:-:S04]  /*7ab0*/  VIMNMX R2, R2, 0x1, !PT ;  /* 0x0000000102027848 */ /* 0x001fc80007fe0100 */
[----:B------:R-:W-:-:S07]  /*7ac0*/  IADD3 R0, R2, -0x1, RZ ;  /* 0xffffffff02007810 */ /* 0x000fce0007ffe0ff */
.L_x_166:
[----:B0-----:R-:W0:Y:S01]  /*7ad0*/  LDC R3, c[0x0][0x3c0] ;  /* 0x0000f000ff037b82 */ /* 0x001e220000000800 */
[----:B------:R-:W-:Y:S02]  /*7ae0*/  CS2R R6, SRZ ;  /* 0x0000000000067805 */ /* 0x000fe4000001ff00 */
[----:B0-----:R-:W-:-:S13]  /*7af0*/  ISETP.GE.AND P0, PT, R3, 0x1, PT ;  /* 0x000000010300780c */ /* 0x001fda0003f06270 */
[----:B------:R-:W-:Y:S05]  /*7b00*/  @!P0 BRA `(.L_x_122) ;  /* 0x0000002000688947 */ /* 0x000fea0003800000 */
[----:B------:R-:W-:Y:S02]  /*7b10*/  ISETP.GE.U32.AND P0, PT, R0, 0x3, PT ;  /* 0x000000030000780c */ /* 0x000fe40003f06070 */
[----:B------:R-:W-:Y:S01]  /*7b20*/  CS2R R6, SRZ ;  /* 0x0000000000067805 */ /* 0x000fe2000001ff00 */
[----:B------:R-:W-:Y:S01]  /*7b30*/  IMAD.MOV.U32 R10, RZ, RZ, RZ ;  /* 0x000000ffff0a7224 */ /* 0x000fe200078e00ff */
[----:B------:R-:W-:Y:S01]  /*7b40*/  MOV R16, R5 ;  /* 0x0000000500107202 */ /* 0x000fe20000000f00 */
[----:B------:R-:W-:-:S08]  /*7b50*/  IMAD.MOV.U32 R17, RZ, RZ, R4 ;  /* 0x000000ffff117224 */ /* 0x000fd000078e0004 */
[----:B------:R-:W-:Y:S05]  /*7b60*/  @!P0 BRA `(.L_x_123) ;  /* 0x0000001000d88947 */ /* 0x000fea0003800000 */
[----:B------:R-:W-:Y:S01]  /*7b70*/  LOP3.LUT R9, R2, 0x3, RZ, 0xc0, !PT ;  /* 0x0000000302097812 */ /* 0x000fe200078ec0ff */
[----:B------:R-:W-:Y:S01]  /*7b80*/  HFMA2.MMA R10, -RZ, RZ, 0, 0 ;  /* 0x00000000ff0a7435 */ /* 0x000fe200000001ff */
[----:B------:R-:W-:-:S03]  /*7b90*/  CS2R R6, SRZ ;  /* 0x0000000000067805 */ /* 0x000fc6000001ff00 */
[----:B------:R-:W-:-:S07]  /*7ba0*/  IMAD.IADD R9, R2, 0x1, -R9 ;  /* 0x0000000102097824 */ /* 0x000fce00078e0a09 */
.L_x_148:
[----:B------:R-:W-:Y:S01]  /*7bb0*/  UMOV UR7, 0x1b0 ;  /* 0x000001b000077882 */ /* 0x000fe20000000000 */
[----:B------:R-:W-:Y:S01]  /*7bc0*/  IADD3 R9, R9, -0x4, RZ ;  /* 0xfffffffc09097810 */ /* 0x000fe20007ffe0ff */
[----:B------:R-:W-:Y:S01]  /*7bd0*/  BSSY B0, `(.L_x_124) ;  /* 0x000002f000007945 */ /* 0x000fe20003800000 */
[----:B------:R-:W-:Y:S02]  /*7be0*/  LEA R8, R10, UR7, 0x3 ;  /* 0x000000070a087c11 */ /* 0x000fe4000f8e18ff */
[----:B------:R-:W-:Y:S02]  /*7bf0*/  ISETP.NE.AND P1, PT, R9, RZ, PT ;  /* 0x000000ff0900720c */ /* 0x000fe40003f25270 */
[----:B------:R-:W0:Y:S02]  /*7c00*/  LDC.64 R26, c[0x0][R8+0x218] ;  /* 0x00008600081a7b82 */ /* 0x000e240000000a00 */
        /* <DEDUP_REMOVED lines=20> */
.L_x_125:
[----:B------:R-:W0:Y:S01]  /*7d50*/  I2F.U32.RP R3, R26 ;  /* 0x0000001a00037306 */ /* 0x000e220000209000 */
[----:B------:R-:W-:Y:S01]  /*7d60*/  IADD3 R11, RZ, -R26, RZ ;  /* 0x8000001aff0b7210 */ /* 0x000fe20007ffe0ff */
[----:B------:R-:W-:Y:S01]  /*7d70*/  IMAD.MOV.U32 R17, RZ, RZ, RZ ;  /* 0x000000ffff117224 */ /* 0x000fe200078e00ff */
        /* <DEDUP_REMOVED lines=18> */
[----:B------:R-:W-:Y:S01]  /*7ea0*/  IMAD R14, R26, R11, R16 ;  /* 0x0000000b1a0e7224 */ /* 0x000fe200078e0210 */
[----:B------:R-:W-:-:S07]  /*7eb0*/  MOV R16, R13 ;  /* 0x0000000d00107202 */ /* 0x000fce0000000f00 */
.L_x_126:
[----:B------:R-:W-:Y:S05]  /*7ec0*/  BSYNC B0 ;  /* 0x0000000000007941 */ /* 0x000fea0003800000 */
.L_x_124:
[----:B------:R-:W-:Y:S01]  /*7ed0*/  HFMA2.MMA R11, -RZ, RZ, 0, 5.9604644775390625e-08 ;  /* 0x00000001ff0b7435 */ /* 0x000fe200000001ff */
[----:B------:R-:W-:Y:S09]  /*7ee0*/  BSSY B0, `(.L_x_127) ;  /* 0x000001b000007945 */ /* 0x000ff20003800000 */
        /* <DEDUP_REMOVED lines=9> */
[----:B------:R-:W-:-:S03]  /*7f80*/  MOV R14, R7 ;  /* 0x00000007000e7202 */ /* 0x000fc60000000f00 */
[----:B------:R-:W-:-:S04]  /*7f90*/  IMAD.X R3, R27, 0x1, ~R3, P0 ;  /* 0x000000011b037824 */ /* 0x000fc800000e0e03 */
[----:B0-----:R-:W-:Y:S02]  /*7fa0*/  IMAD R3, R3, R12, RZ ;  /* 0x0000000c03037224 */ /* 0x001fe400078e02ff */
[----:B------:R-:W-:-:S04]  /*7fb0*/  IMAD.WIDE.U32 R14, R12, R11, R14 ;  /* 0x0000000b0c0e7225 */ /* 0x000fc800078e000e */
[----:B------:R-:W-:Y:S01]  /*7fc0*/  IMAD R3, R13, R11, R3 ;  /* 0x0000000b0d037224 */ /* 0x000fe200078e0203 */
[----:B------:R-:W-:-:S03]  /*7fd0*/  MOV R7, R14 ;  /* 0x0000000e00077202 */ /* 0x000fc60000000f00 */
[----:B------:R-:W-:Y:S01]  /*7fe0*/  IMAD.IADD R6, R15, 0x1, R3 ;  /* 0x000000010f067824 */ /* 0x000fe200078e0203 */
[----:B------:R-:W-:Y:S06]  /*7ff0*/  BRA `(.L_x_129) ;  /* 0x0000000000247947 */ /* 0x000fec0003800000 */
.L_x_128:
[----:B------:R-:W0:Y:S01]  /*8000*/  LDC.64 R12, c[0x0][R8+0x2e0] ;  /* 0x0000b800080c7b82 */ /* 0x000e220000000a00 */
[----:B------:R-:W-:-:S04]  /*8010*/  LOP3.LUT R7, R7, R6, RZ, 0x3c, !PT ;  /* 0x0000000607077212 */ /* 0x000fc800078e3cff */
[----:B------:R-:W-:-:S04]  /*8020*/  LOP3.LUT R6, R7, R6, RZ, 0x3c, !PT ;  /* 0x0000000607067212 */ /* 0x000fc800078e3cff */
[----:B------:R-:W-:Y:S01]  /*8030*/  LOP3.LUT R7, R7, R6, RZ, 0x3c, !PT ;  /* 0x0000000607077212 */ /* 0x000fe200078e3cff */
[-C--:B0-----:R-:W-:Y:S02]  /*8040*/  IMAD R11, R13, R14.reuse, RZ ;  /* 0x0000000e0d0b7224 */ /* 0x081fe400078e02ff */
[----:B------:R-:W-:-:S04]  /*8050*/  IMAD.WIDE.U32 R14, R12, R14, R6 ;  /* 0x0000000e0c0e7225 */ /* 0x000fc800078e0006 */
[----:B------:R-:W-:Y:S01]  /*8060*/  IMAD R11, R12, R3, R11 ;  /* 0x000000030c0b7224 */ /* 0x000fe200078e020b */
[----:B------:R-:W-:-:S03]  /*8070*/  MOV R7, R14 ;  /* 0x0000000e00077202 */ /* 0x000fc60000000f00 */
[----:B------:R-:W-:-:S07]  /*8080*/  IMAD.IADD R6, R15, 0x1, R11 ;  /* 0x000000010f067824 */ /* 0x000fce00078e020b */
.L_x_129:
[----:B------:R-:W-:Y:S05]  /*8090*/  BSYNC B0 ;  /* 0x0000000000007941 */ /* 0x000fea0003800000 */
.L_x_127:
        /* <DEDUP_REMOVED lines=11> */
[-C--:B------:R-:W-:Y:S01]  /*8150*/  IADD3 R11, P0, RZ, -R12.reuse, RZ ;  /* 0x8000000cff0b7210 */ /* 0x080fe20007f1e0ff */
[----:B------:R-:W-:Y:S01]  /*8160*/  IMAD.MOV.U32 R14, RZ, RZ, R16 ;  /* 0x000000ffff0e7224 */ /* 0x000fe200078e0010 */
[----:B------:R-:W-:Y:S01]  /*8170*/  MOV R15, R17 ;  /* 0x00000011000f7202 */ /* 0x000fe20000000f00 */
[----:B------:R-:W-:Y:S01]  /*8180*/  IMAD.MOV.U32 R17, RZ, RZ, R13 ;  /* 0x000000ffff117224 */ /* 0x000fe200078e000d */
[----:B------:R-:W-:Y:S02]  /*8190*/  IADD3.X R3, RZ, ~R13, RZ, P0, !PT ;  /* 0x8000000dff037210 */ /* 0x000fe400007fe4ff */
[----:B------:R-:W-:Y:S01]  /*81a0*/  MOV R16, R12 ;  /* 0x0000000c00107202 */ /* 0x000fe20000000f00 */
[----:B------:R-:W-:-:S04]  /*81b0*/  IMAD.WIDE.U32 R14, R26, R11, R14 ;  /* 0x0000000b1a0e7225 */ /* 0x000fc800078e000e */
[----:B------:R-:W-:-:S04]  /*81c0*/  IMAD R3, R3, R26, RZ ;  /* 0x0000001a03037224 */ /* 0x000fc800078e02ff */
[----:B------:R-:W-:-:S04]  /*81d0*/  IMAD R3, R27, R11, R3 ;  /* 0x0000000b1b037224 */ /* 0x000fc800078e0203 */
[----:B------:R-:W-:Y:S01]  /*81e0*/  IMAD.IADD R3, R15, 0x1, R3 ;  /* 0x000000010f037824 */ /* 0x000fe200078e0203 */
[----:B------:R-:W-:Y:S06]  /*81f0*/  BRA `(.L_x_132) ;  /* 0x00000000005c7947 */ /* 0x000fec0003800000 */
.L_x_131:
        /* <DEDUP_REMOVED lines=23> */
.L_x_132:
[----:B------:R-:W-:Y:S05]  /*8370*/  BSYNC B0 ;  /* 0x0000000000007941 */ /* 0x000fea0003800000 */
.L_x_130:
[----:B------:R-:W-:Y:S01]  /*8380*/  IMAD.MOV.U32 R11, RZ, RZ, 0x2 ;  /* 0x00000002ff0b7424 */ /* 0x000fe200078e00ff */
[----:B------:R-:W-:Y:S04]  /*8390*/  BSSY B0, `(.L_x_133) ;  /* 0x000001b000007945 */ /* 0x000fe80003800000 */
        /* <DEDUP_REMOVED lines=17> */
.L_x_134:
[----:B------:R-:W0:Y:S01]  /*84b0*/  LDC.64 R12, c[0x0][R8+0x2e8] ;  /* 0x0000ba00080c7b82 */ /* 0x000e220000000a00 */
[----:B------:R-:W-:-:S04]  /*84c0*/  LOP3.LUT R7, R7, R6, RZ, 0x3c, !PT ;  /* 0x0000000607077212 */ /* 0x000fc800078e3cff */
[----:B------:R-:W-:-:S04]  /*84d0*/  LOP3.LUT R6, R7, R6, RZ, 0x3c, !PT ;  /* 0x0000000607067212 */ /* 0x000fc800078e3cff */
[----:B------:R-:W-:Y:S01]  /*84e0*/  LOP3.LUT R7, R7, R6, RZ, 0x3c, !PT ;  /* 0x0000000607077212 */ /* 0x000fe200078e3cff */
[-C--:B0-----:R-:W-:Y:S02]  /*84f0*/  IMAD R11, R13, R14.reuse, RZ ;  /* 0x0000000e0d0b7224 */ /* 0x081fe400078e02ff */
[----:B------:R-:W-:-:S04]  /*8500*/  IMAD.WIDE.U32 R14, R12, R14, R6 ;  /* 0x0000000e0c0e7225 */ /* 0x000fc800078e0006 */
[----:B------:R-:W-:Y:S02]  /*8510*/  IMAD R11, R12, R3, R11 ;  /* 0x000000030c0b7224 */ /* 0x000fe400078e020b */
[----:B------:R-:W-:-:S03]  /*8520*/  IMAD.MOV.U32 R7, RZ, RZ, R14 ;  /* 0x000000ffff077224 */ /* 0x000fc600078e000e */
[----:B------:R-:W-:-:S07]  /*8530*/  IADD3 R6, R15, R11, RZ ;  /* 0x0000000b0f067210 */ /* 0x000fce0007ffe0ff */
.L_x_135:
[----:B------:R-:W-:Y:S05]  /*8540*/  BSYNC B0 ;  /* 0x0000000000007941 */ /* 0x000fea0003800000 */
.L_x_133:
        /* <DEDUP_REMOVED lines=22> */
.L_x_137:
        /* <DEDUP_REMOVED lines=23> */
.L_x_138:
[----:B------:R-:W-:Y:S05]  /*8820*/  BSYNC B0 ;  /* 0x0000000000007941 */ /* 0x000fea0003800000 */
.L_x_136:
[----:B------:R-:W-:Y:S01]  /*8830*/  HFMA2.MMA R11, -RZ, RZ, 0, 2.384185791015625e-07 ;  /* 0x00000004ff0b7435 */ /* 0x000fe200000001ff */
        /* <DEDUP_REMOVED lines=18> */
.L_x_140:
        /* <DEDUP_REMOVED lines=9> */
.L_x_141:
[----:B------:R-:W-:Y:S05]  /*89f0*/  BSYNC B0 ;  /* 0x0000000000007941 */ /* 0x000fea0003800000 */
.L_x_139:
        /* <DEDUP_REMOVED lines=22> */
.L_x_143:
        /* <DEDUP_REMOVED lines=23> */
.L_x_144:
[----:B------:R-:W-:Y:S05]  /*8cd0*/  BSYNC B0 ;  /* 0x0000000000007941 */ /* 0x000fea0003800000 */
.L_x_142:
        /* <DEDUP_REMOVED lines=19> */
.L_x_146:
        /* <DEDUP_REMOVED lines=9> */
.L_x_147:
[----:B------:R-:W-:Y:S05]  /*8ea0*/  BSYNC B0 ;  /* 0x0000000000007941 */ /* 0x000fea0003800000 */
.L_x_145:
[----:B------:R-:W-:Y:S01]  /*8eb0*/  VIADD R10, R10, 0x4 ;  /* 0x000000040a0a7836 */ /* 0x000fe20000000000 */
[----:B------:R-:W-:Y:S06]  /*8ec0*/  @P1 BRA `(.L_x_148) ;  /* 0xffffffec00381947 */ /* 0x000fec000383ffff */
.L_x_123:
[----:B------:R-:W-:Y:S01]  /*8ed0*/  LOP3.LUT P0, R9, R2, 0x3, RZ, 0xc0, !PT ;  /* 0x0000000302097812 */ /* 0x000fe2000780c0ff */
        /* <DEDUP_REMOVED lines=26> */
.L_x_151:
        /* <DEDUP_REMOVED lines=23> */
.L_x_152:
[----:B------:R-:W-:Y:S05]  /*91f0*/  BSYNC B1 ;  /* 0x0000000000017941 */ /* 0x000fea0003800000 */
.L_x_150:
        /* <DEDUP_REMOVED lines=20> */
.L_x_154:
        /* <DEDUP_REMOVED lines=9> */
.L_x_155:
[----:B------:R-:W-:Y:S05]  /*93d0*/  BSYNC B1 ;  /* 0x0000000000017941 */ /* 0x000fea0003800000 */
.L_x_153:
[----:B------:R-:W-:-:S13]  /*93e0*/  ISETP.NE.AND P0, PT, R9, 0x1, PT ;  /* 0x000000010900780c */ /* 0x000fda0003f05270 */
[----:B------:R-:W-:Y:S05]  /*93f0*/  @!P0 BRA `(.L_x_149) ;  /* 0x0000000800288947 */ /* 0x000fea0003800000 */
        /* <DEDUP_REMOVED lines=13> */
[----:B------:R-:W-:-:S03]  /*94d0*/  MOV R14, R16 ;  /* 0x00000010000e7202 */ /* 0x000fc60000000f00 */
[----:B------:R-:W-:Y:S02]  /*94e0*/  IMAD.X R3, RZ, RZ, ~R13, P0 ;  /* 0x000000ffff037224 */ /* 0x000fe400000e0e0d */
[----:B------:R-:W-:-:S04]  /*94f0*/  IMAD.WIDE.U32 R14, R26, R11, R14 ;  /* 0x0000000b1a0e7225 */ /* 0x000fc800078e000e */
[----:B------:R-:W-:Y:S01]  /*9500*/  IMAD R3, R3, R26, RZ ;  /* 0x0000001a03037224 */ /* 0x000fe200078e02ff */
[----:B------:R-:W-:-:S03]  /*9510*/  MOV R17, R14 ;  /* 0x0000000e00117202 */ /* 0x000fc60000000f00 */
[----:B------:R-:W-:-:S04]  /*9520*/  IMAD R3, R27, R11, R3 ;  /* 0x0000000b1b037224 */ /* 0x000fc800078e0203 */
[----:B------:R-:W-:Y:S01]  /*9530*/  IMAD.IADD R3, R15, 0x1, R3 ;  /* 0x000000010f037824 */ /* 0x000fe200078e0203 */
[----:B------:R-:W-:Y:S06]  /*9540*/  BRA `(.L_x_158) ;  /* 0x0000000000587947 */ /* 0x000fec0003800000 */
.L_x_157:
[----:B------:R-:W0:Y:S01]  /*9550*/  I2F.U32.RP R3, R26 ;  /* 0x0000001a00037306 */ /* 0x000e220000209000 */
[----:B------:R-:W-:Y:S01]  /*9560*/  IMAD.MOV R11, RZ, RZ, -R26 ;  /* 0x000000ffff0b7224 */ /* 0x000fe200078e0a1a */
[----:B------:R-:W-:-:S06]  /*9570*/  ISETP.NE.U32.AND P2, PT, R26, RZ, PT ;  /* 0x000000ff1a00720c */ /* 0x000fcc0003f45070 */
        /* <DEDUP_REMOVED lines=8> */
[----:B------:R-:W-:Y:S02]  /*9600*/  IMAD.MOV R11, RZ, RZ, -R12 ;  /* 0x000000ffff0b7224 */ /* 0x000fe400078e0a0c */
[----:B------:R-:W-:Y:S02]  /*9610*/  IMAD.MOV.U32 R13, RZ, RZ, RZ ;  /* 0x000000ffff0d7224 */ /* 0x000fe400078e00ff */
        /* <DEDUP_REMOVED lines=9> */
.L_x_158:
[----:B------:R-:W-:Y:S05]  /*96b0*/  BSYNC B1 ;  /* 0x0000000000017941 */ /* 0x000fea0003800000 */
.L_x_156:
[----:B------:R-:W-:Y:S01]  /*96c0*/  IMAD.MOV.U32 R14, RZ, RZ, 0x1 ;  /* 0x00000001ff0e7424 */ /* 0x000fe200078e00ff */
[----:B------:R-:W-:Y:S01]  /*96d0*/  IADD3 R11, R10, 0x1, RZ ;  /* 0x000000010a0b7810 */ /* 0x000fe20007ffe0ff */
        /* <DEDUP_REMOVED lines=19> */
.L_x_160:
        /* <DEDUP_REMOVED lines=9> */
.L_x_161:
[----:B------:R-:W-:Y:S05]  /*98a0*/  BSYNC B1 ;  /* 0x0000000000017941 */ /* 0x000fea0003800000 */
.L_x_159:
        /* <DEDUP_REMOVED lines=12> */
[----:B------:R-:W-:Y:S05]  /*9970*/  CALL.REL.NOINC `($__internal_1_$__cuda_sm20_rem_s64) ;  /* 0x0000000800687944 */ /* 0x000fea0003c00000 */
[----:B------:R-:W-:Y:S01]  /*9980*/  IMAD.MOV.U32 R12, RZ, RZ, R14 ;  /* 0x000000ffff0c7224 */ /* 0x000fe200078e000e */
[----:B------:R-:W-:Y:S01]  /*9990*/  MOV R13, R15 ;  /* 0x0000000f000d7202 */ /* 0x000fe20000000f00 */
[----:B------:R-:W-:Y:S06]  /*99a0*/  BRA `(.L_x_164) ;  /* 0x0000000000487947 */ /* 0x000fec0003800000 */
.L_x_163:
[----:B------:R-:W0:Y:S01]  /*99b0*/  I2F.U32.RP R3, R22 ;  /* 0x0000001600037306 */ /* 0x000e220000209000 */
[----:B------:R-:W-:Y:S01]  /*99c0*/  IADD3 R9, RZ, -R22, RZ ;  /* 0x80000016ff097210 */ /* 0x000fe20007ffe0ff */
[----:B------:R-:W-:Y:S01]  /*99d0*/  IMAD.MOV.U32 R13, RZ, RZ, RZ ;  /* 0x000000ffff0d7224 */ /* 0x000fe200078e00ff */
[----:B------:R-:W-:-:S05]  /*99e0*/  ISETP.NE.U32.AND P1, PT, R22, RZ, PT ;  /* 0x000000ff1600720c */ /* 0x000fca0003f25070 */
[----:B0-----:R-:W0:Y:S02]  /*99f0*/  MUFU.RCP R3, R3 ;  /* 0x0000000300037308 */ /* 0x001e240000001000 */
[----:B0-----:R-:W-:-:S06]  /*9a00*/  VIADD R14, R3, 0xffffffe ;  /* 0x0ffffffe030e7836 */ /* 0x001fcc0000000000 */
        /* <DEDUP_REMOVED lines=8> */
[----:B------:R-:W-:-:S05]  /*9a90*/  @P0 IMAD.IADD R12, R12, 0x1, -R22 ;  /* 0x000000010c0c0824 */ /* 0x000fca00078e0a16 */
[----:B------:R-:W-:-:S13]  /*9aa0*/  ISETP.GE.U32.AND P0, PT, R12, R22, PT ;  /* 0x000000160c00720c */ /* 0x000fda0003f06070 */
[----:B------:R-:W-:Y:S02]  /*9ab0*/  @P0 IADD3 R12, -R22, R12, RZ ;  /* 0x0000000c160c0210 */ /* 0x000fe40007ffe1ff */
[----:B------:R-:W-:-:S07]  /*9ac0*/  @!P1 LOP3.LUT R12, RZ, R22, RZ, 0x33, !PT ;  /* 0x00000016ff0c9212 */ /* 0x000fce00078e33ff */
.L_x_164:
[----:B------:R-:W-:Y:S05]  /*9ad0*/  BSYNC B1 ;  /* 0x0000000000017941 */ /* 0x000fea0003800000 */
.L_x_162:
        /* <DEDUP_REMOVED lines=20> */
.L_x_165:
        /* <DEDUP_REMOVED lines=8> */
.L_x_149:
[----:B------:R-:W-:Y:S05]  /*9ca0*/  BSYNC B0 ;  /* 0x0000000000007941 */ /* 0x000fea0003800000 */
.L_x_122:
[----:B------:R-:W0:Y:S01]  /*9cb0*/  LDC.64 R8, c[0x0][0x220] ;  /* 0x00008800ff087b82 */ /* 0x000e220000000a00 */
[----:B------:R-:W-:Y:S01]  /*9cc0*/  ULDC.64 UR10, c[0x0][0x218] ;  /* 0x00008600000a7ab9 */ /* 0x000fe20000000a00 */
[----:B0-----:R-:W2:Y:S04]  /*9cd0*/  LDG.E.U16 R3, desc[UR4][R8.64+0x2] ;  /* 0x0000020408037981 */ /* 0x001ea8000c1e1500 */
[----:B------:R-:W3:Y:S02]  /*9ce0*/  LDG.E.U16 R12, desc[UR4][R8.64] ;  /* 0x00000004080c7981 */ /* 0x000ee4000c1e1500 */
[----:B------:R-:W0:Y:S01]  /*9cf0*/  LDC R13, c[0x0][0xc] ;  /* 0x00000300ff0d7b82 */ /* 0x000e220000000800 */
        /* <DEDUP_REMOVED lines=14> */
        .weak           $__internal_0_$__cuda_sm20_div_s64
        .type           $__internal_0_$__cuda_sm20_div_s64,@function
        .size           $__internal_0_$__cuda_sm20_div_s64,($__internal_1_$__cuda_sm20_rem_s64 - $__internal_0_$__cuda_sm20_div_s64)
$__internal_0_$__cuda_sm20_div_s64:
[-C--:B------:R-:W-:Y:S02]  /*9de0*/  IADD3 R14, P2, RZ, -R13.reuse, RZ ;  /* 0x8000000dff0e7210 */ /* 0x080fe40007f5e0ff */
[----:B------:R-:W-:Y:S02]  /*9df0*/  ISETP.GE.AND P0, PT, R12, RZ, PT ;  /* 0x000000ff0c00720c */ /* 0x000fe40003f06270 */
[-C--:B------:R-:W-:Y:S02]  /*9e00*/  IADD3.X R15, RZ, ~R12.reuse, RZ, P2, !PT ;  /* 0x8000000cff0f7210 */ /* 0x080fe400017fe4ff */
[----:B------:R-:W-:Y:S02]  /*9e10*/  SEL R14, R14, R13, !P0 ;  /* 0x0000000d0e0e7207 */ /* 0x000fe40004000000 */
[----:B------:R-:W-:Y:S02]  /*9e20*/  SEL R15, R15, R12, !P0 ;  /* 0x0000000c0f0f7207 */ /* 0x000fe40004000000 */
[----:B------:R-:W-:-:S02]  /*9e30*/  ISETP.GE.AND P4, PT, R22, RZ, PT ;  /* 0x000000ff1600720c */ /* 0x000fc40003f86270 */
[----:B------:R-:W0:Y:S01]  /*9e40*/  I2F.U64.RP R18, R14 ;  /* 0x0000000e00127312 */ /* 0x000e220000309000 */
[----:B------:R-:W-:-:S04]  /*9e50*/  IADD3 R23, P5, RZ, -R24, RZ ;  /* 0x80000018ff177210 */ /* 0x000fc80007fbe0ff */
[----:B------:R-:W-:-:S03]  /*9e60*/  SEL R23, R23, R24, !P4 ;  /* 0x0000001817177207 */ /* 0x000fc60006000000 */
[----:B0-----:R-:W0:Y:S02]  /*9e70*/  MUFU.RCP R18, R18 ;  /* 0x0000001200127308 */ /* 0x001e240000001000 */
[----:B0-----:R-:W-:-:S06]  /*9e80*/  VIADD R18, R18, 0x1ffffffe ;  /* 0x1ffffffe12127836 */ /* 0x001fcc0000000000 */
[----:B------:R-:W0:Y:S02]  /*9e90*/  F2I.U64.TRUNC R30, R18 ;  /* 0x00000012001e7311 */ /* 0x000e24000020d800 */
[----:B0-----:R-:W-:-:S04]  /*9ea0*/  IMAD.WIDE.U32 R20, R30, R14, RZ ;  /* 0x0000000e1e147225 */ /* 0x001fc800078e00ff */
[C---:B------:R-:W-:Y:S01]  /*9eb0*/  IMAD R19, R30.reuse, R15, R21 ;  /* 0x0000000f1e137224 */ /* 0x040fe200078e0215 */
[----:B------:R-:W-:Y:S01]  /*9ec0*/  IADD3 R20, P0, RZ, -R20, RZ ;  /* 0x80000014ff147210 */ /* 0x000fe20007f1e0ff */
[----:B------:R-:W-:Y:S02]  /*9ed0*/  IMAD.MOV.U32 R29, RZ, RZ, R30 ;  /* 0x000000ffff1d7224 */ /* 0x000fe400078e001e */
[----:B------:R-:W-:Y:S02]  /*9ee0*/  IMAD R19, R31, R14, R19 ;  /* 0x0000000e1f137224 */ /* 0x000fe400078e0213 */
[----:B------:R-:W-:-:S03]  /*9ef0*/  IMAD.HI.U32 R28, R30, R20, RZ ;  /* 0x000000141e1c7227 */ /* 0x000fc600078e00ff */
[----:B------:R-:W-:-:S05]  /*9f00*/  IADD3.X R19, RZ, ~R19, RZ, P0, !PT ;  /* 0x80000013ff137210 */ /* 0x000fca00007fe4ff */
[----:B------:R-:W-:-:S04]  /*9f10*/  IMAD.WIDE.U32 R28, P0, R30, R19, R28 ;  /* 0x000000131e1c7225 */ /* 0x000fc8000780001c */
[C---:B------:R-:W-:Y:S02]  /*9f20*/  IMAD R18, R31.reuse, R19, RZ ;  /* 0x000000131f127224 */ /* 0x040fe400078e02ff */
[----:B------:R-:W-:-:S04]  /*9f30*/  IMAD.HI.U32 R20, P2, R31, R20, R28 ;  /* 0x000000141f147227 */ /* 0x000fc8000784001c */
[----:B------:R-:W-:Y:S01]  /*9f40*/  IMAD.HI.U32 R19, R31, R19, RZ ;  /* 0x000000131f137227 */ /* 0x000fe200078e00ff */
[----:B------:R-:W-:-:S04]  /*9f50*/  IADD3 R29, P3, R18, R20, RZ ;  /* 0x00000014121d7210 */ /* 0x000fc80007f7e0ff */
[----:B------:R-:W-:Y:S01]  /*9f60*/  IADD3.X R19, R19, R31, RZ, P0, !PT ;  /* 0x0000001f13137210 */ /* 0x000fe200007fe4ff */
[----:B------:R-:W-:-:S03]  /*9f70*/  IMAD.WIDE.U32 R30, R29, R14, RZ ;  /* 0x0000000e1d1e7225 */ /* 0x000fc600078e00ff */
[----:B------:R-:W-:Y:S01]  /*9f80*/  IADD3.X R21, RZ, RZ, R19, P3, P2 ;  /* 0x000000ffff157210 */ /* 0x000fe20001fe4413 */
[----:B------:R-:W-:Y:S01]  /*9f90*/  IMAD R18, R29, R15, R31 ;  /* 0x0000000f1d127224 */ /* 0x000fe200078e021f */
[----:B------:R-:W-:-:S03]  /*9fa0*/  IADD3 R19, P0, RZ, -R30, RZ ;  /* 0x8000001eff137210 */ /* 0x000fc60007f1e0ff */
[----:B------:R-:W-:Y:S02]  /*9fb0*/  IMAD R18, R21, R14, R18 ;  /* 0x0000000e15127224 */ /* 0x000fe400078e0212 */
[----:B------:R-:W-:-:S04]  /*9fc0*/  IMAD.HI.U32 R28, R29, R19, RZ ;  /* 0x000000131d1c7227 */ /* 0x000fc800078e00ff */
[----:B------:R-:W-:-:S04]  /*9fd0*/  IMAD.X R18, RZ, RZ, ~R18, P0 ;  /* 0x000000ffff127224 */ /* 0x000fc800000e0e12 */
[----:B------:R-:W-:-:S04]  /*9fe0*/  IMAD.WIDE.U32 R28, P0, R29, R18, R28 ;  /* 0x000000121d1c7225 */ /* 0x000fc8000780001c */
[C---:B------:R-:W-:Y:S02]  /*9ff0*/  IMAD R20, R21.reuse, R18, RZ ;  /* 0x0000001215147224 */ /* 0x040fe400078e02ff */
[----:B------:R-:W-:Y:S01]  /*a000*/  IMAD.HI.U32 R19, P2, R21, R19, R28 ;  /* 0x0000001315137227 */ /* 0x000fe2000784001c */
[----:B------:R-:W-:-:S03]  /*a010*/  HFMA2.MMA R29, -RZ, RZ, 0, 0 ;  /* 0x00000000ff1d7435 */ /* 0x000fc600000001ff */
[----:B------:R-:W-:Y:S01]  /*a020*/  IMAD.HI.U32 R18, R21, R18, RZ ;  /* 0x0000001215127227 */ /* 0x000fe200078e00ff */
[----:B------:R-:W-:Y:S02]  /*a030*/  IADD3 R20, P3, R20, R19, RZ ;  /* 0x0000001314147210 */ /* 0x000fe40007f7e0ff */
[-C--:B------:R-:W-:Y:S01]  /*a040*/  IADD3.X R19, RZ, ~R22.reuse, RZ, P5, !PT ;  /* 0x80000016ff137210 */ /* 0x080fe20002ffe4ff */
[----:B------:R-:W-:Y:S02]  /*a050*/  IMAD.X R18, R18, 0x1, R21, P0 ;  /* 0x0000000112127824 */ /* 0x000fe400000e0615 */
[----:B------:R-:W-:Y:S01]  /*a060*/  IMAD.HI.U32 R28, R20, R23, RZ ;  /* 0x00000017141c7227 */ /* 0x000fe200078e00ff */
[----:B------:R-:W-:-:S05]  /*a070*/  SEL R19, R19, R22, !P4 ;  /* 0x0000001613137207 */ /* 0x000fca0006000000 */
[----:B------:R-:W-:Y:S01]  /*a080*/  IMAD.WIDE.U32 R28, R20, R19, R28 ;  /* 0x00000013141c7225 */ /* 0x000fe200078e001c */
[----:B------:R-:W-:-:S05]  /*a090*/  IADD3.X R20, RZ, RZ, R18, P3, P2 ;  /* 0x000000ffff147210 */ /* 0x000fca0001fe4412 */
[----:B------:R-:W-:-:S04]  /*a0a0*/  IMAD.HI.U32 R21, P0, R20, R23, R28 ;  /* 0x0000001714157227 */ /* 0x000fc8000780001c */
[CC--:B------:R-:W-:Y:S02]  /*a0b0*/  IMAD R18, R20.reuse, R19.reuse, RZ ;  /* 0x0000001314127224 */ /* 0x0c0fe400078e02ff */
[----:B------:R-:W-:-:S03]  /*a0c0*/  IMAD.HI.U32 R20, R20, R19, RZ ;  /* 0x0000001314147227 */ /* 0x000fc600078e00ff */
[----:B------:R-:W-:Y:S01]  /*a0d0*/  IADD3 R18, P2, R18, R21, RZ ;  /* 0x0000001512127210 */ /* 0x000fe20007f5e0ff */
[----:B------:R-:W-:-:S04]  /*a0e0*/  IMAD.X R20, RZ, RZ, R20, P0 ;  /* 0x000000ffff147224 */ /* 0x000fc800000e0614 */
[----:B------:R-:W-:Y:S01]  /*a0f0*/  IMAD.WIDE.U32 R28, R18, R14, RZ ;  /* 0x0000000e121c7225 */ /* 0x000fe200078e00ff */
[----:B------:R-:W-:-:S03]  /*a100*/  IADD3.X R20, RZ, R20, RZ, P2, !PT ;  /* 0x00000014ff147210 */ /* 0x000fc600017fe4ff */
[----:B------:R-:W-:Y:S01]  /*a110*/  IMAD R21, R18, R15, R29 ;  /* 0x0000000f12157224 */ /* 0x000fe200078e021d */
[----:B------:R-:W-:-:S03]  /*a120*/  IADD3 R23, P2, -R28, R23, RZ ;  /* 0x000000171c177210 */ /* 0x000fc60007f5e1ff */
[-C--:B------:R-:W-:Y:S01]  /*a130*/  IMAD R21, R20, R14.reuse, R21 ;  /* 0x0000000e14157224 */ /* 0x080fe200078e0215 */
[----:B------:R-:W-:-:S03]  /*a140*/  ISETP.GE.U32.AND P0, PT, R23, R14, PT ;  /* 0x0000000e1700720c */ /* 0x000fc60003f06070 */
[----:B------:R-:W-:Y:S01]  /*a150*/  IMAD.X R19, R19, 0x1, ~R21, P2 ;  /* 0x0000000113137824 */ /* 0x000fe200010e0e15 */
[----:B------:R-:W-:Y:S02]  /*a160*/  IADD3 R24, P2, R23, -R14, RZ ;  /* 0x8000000e17187210 */ /* 0x000fe40007f5e0ff */
[----:B------:R-:W-:Y:S02]  /*a170*/  IADD3 R21, P3, R18, 0x1, RZ ;  /* 0x0000000112157810 */ /* 0x000fe40007f7e0ff */
[----:B------:R-:W-:-:S04]  /*a180*/  ISETP.GE.U32.AND.EX P0, PT, R19, R15, PT, P0 ;  /* 0x0000000f1300720c */ /* 0x000fc80003f06100 */
[----:B------:R-:W-:Y:S02]  /*a190*/  SEL R23, R24, R23, P0 ;  /* 0x0000001718177207 */ /* 0x000fe40000000000 */
[----:B------:R-:W-:Y:S02]  /*a1a0*/  IADD3.X R24, R19, ~R15, RZ, P2, !PT ;  /* 0x8000000f13187210 */ /* 0x000fe400017fe4ff */
[----:B------:R-:W-:Y:S01]  /*a1b0*/  SEL R21, R21, R18, P0 ;  /* 0x0000001215157207 */ /* 0x000fe20000000000 */
[----:B------:R-:W-:Y:S01]  /*a1c0*/  IMAD.X R18, RZ, RZ, R20, P3 ;  /* 0x000000ffff127224 */ /* 0x000fe200018e0614 */
[----:B------:R-:W-:Y:S02]  /*a1d0*/  SEL R24, R24, R19, P0 ;  /* 0x0000001318187207 */ /* 0x000fe40000000000 */
[----:B------:R-:W-:Y:S02]  /*a1e0*/  ISETP.GE.U32.AND P2, PT, R23, R14, PT ;  /* 0x0000000e1700720c */ /* 0x000fe40003f46070 */
[----:B------:R-:W-:-:S02]  /*a1f0*/  SEL R18, R18, R20, P0 ;  /* 0x0000001412127207 */ /* 0x000fc40000000000 */
[----:B------:R-:W-:Y:S02]  /*a200*/  IADD3 R14, P3, R21, 0x1, RZ ;  /* 0x00000001150e7810 */ /* 0x000fe40007f7e0ff */
[----:B------:R-:W-:Y:S02]  /*a210*/  ISETP.GE.U32.AND.EX P0, PT, R24, R15, PT, P2 ;  /* 0x0000000f1800720c */ /* 0x000fe40003f06120 */
[----:B------:R-:W-:Y:S02]  /*a220*/  IADD3.X R15, RZ, R18, RZ, P3, !PT ;  /* 0x00000012ff0f7210 */ /* 0x000fe40001ffe4ff */
[----:B------:R-:W-:Y:S02]  /*a230*/  SEL R14, R14, R21, P0 ;  /* 0x000000150e0e7207 */ /* 0x000fe40000000000 */
[----:B------:R-:W-:Y:S02]  /*a240*/  LOP3.LUT R19, R12, R22, RZ, 0x3c, !PT ;  /* 0x000000160c137212 */ /* 0x000fe400078e3cff */
[----:B------:R-:W-:-:S02]  /*a250*/  SEL R18, R15, R18, P0 ;  /* 0x000000120f127207 */ /* 0x000fc40000000000 */
[-C--:B------:R-:W-:Y:S02]  /*a260*/  IADD3 R15, P3, RZ, -R14.reuse, RZ ;  /* 0x8000000eff0f7210 */ /* 0x080fe40007f7e0ff */
[----:B------:R-:W-:Y:S02]  /*a270*/  ISETP.NE.U32.AND P0, PT, R13, RZ, PT ;  /* 0x000000ff0d00720c */ /* 0x000fe40003f05070 */
[----:B------:R-:W-:Y:S01]  /*a280*/  ISETP.GE.AND P2, PT, R19, RZ, PT ;  /* 0x000000ff1300720c */ /* 0x000fe20003f46270 */
[----:B------:R-:W-:Y:S01]  /*a290*/  IMAD.X R13, RZ, RZ, ~R18, P3 ;  /* 0x000000ffff0d7224 */ /* 0x000fe200018e0e12 */
[----:B------:R-:W-:Y:S02]  /*a2a0*/  ISETP.NE.AND.EX P0, PT, R12, RZ, PT, P0 ;  /* 0x000000ff0c00720c */ /* 0x000fe40003f05300 */
[----:B------:R-:W-:Y:S02]  /*a2b0*/  SEL R15, R15, R14, !P2 ;  /* 0x0000000e0f0f7207 */ /* 0x000fe40005000000 */
[----:B------:R-:W-:-:S02]  /*a2c0*/  MOV R14, R3 ;  /* 0x00000003000e7202 */ /* 0x000fc40000000f00 */
[----:B------:R-:W-:Y:S01]  /*a2d0*/  SEL R12, R15, 0xffffffff, P0 ;  /* 0xffffffff0f0c7807 */ /* 0x000fe20000000000 */
[----:B------:R-:W-:Y:S01]  /*a2e0*/  IMAD.MOV.U32 R15, RZ, RZ, 0x0 ;  /* 0x00000000ff0f7424 */ /* 0x000fe200078e00ff */
[----:B------:R-:W-:-:S04]  /*a2f0*/  SEL R13, R13, R18, !P2 ;  /* 0x000000120d0d7207 */ /* 0x000fc80005000000 */
[----:B------:R-:W-:Y:S01]  /*a300*/  SEL R13, R13, 0xffffffff, P0 ;  /* 0xffffffff0d0d7807 */ /* 0x000fe20000000000 */
[----:B------:R-:W-:Y:S06]  /*a310*/  RET.REL.NODEC R14 `(_ZN2at6native26_fft_conjugate_copy_kernelIN3c107complexINS2_4HalfEEE16OffsetCalculatorILi1ElLb0EENS0_33HermitianSymmetryOffsetCalculatorIlEEEEvlPT_PKSA_T0_T1_) ;  /* 0xffffff5c0e387950 */ /* 0x000fec0003c3ffff */
        .weak           $__internal_1_$__cuda_sm20_rem_s64
        .type           $__internal_1_$__cuda_sm20_rem_s64,@function
        .size           $__internal_1_$__cuda_sm20_rem_s64,(.L_x_505 - $__internal_1_$__cuda_sm20_rem_s64)
$__internal_1_$__cuda_sm20_rem_s64:
[-C--:B------:R-:W-:Y:S02]  /*a320*/  IADD3 R13, P1, RZ, -R16.reuse, RZ ;  /* 0x80000010ff0d7210 */ /* 0x080fe40007f3e0ff */
[----:B------:R-:W-:Y:S02]  /*a330*/  ISETP.GE.AND P0, PT, R11, RZ, PT ;  /* 0x000000ff0b00720c */ /* 0x000fe40003f06270 */
[-C--:B------:R-:W-:Y:S02]  /*a340*/  IADD3.X R14, RZ, ~R11.reuse, RZ, P1, !PT ;  /* 0x8000000bff0e7210 */ /* 0x080fe40000ffe4ff */
[----:B------:R-:W-:Y:S02]  /*a350*/  SEL R12, R13, R16, !P0 ;  /* 0x000000100d0c7207 */ /* 0x000fe40004000000 */
[----:B------:R-:W-:-:S04]  /*a360*/  SEL R13, R14, R11, !P0 ;  /* 0x0000000b0e0d7207 */ /* 0x000fc80004000000 */
[----:B------:R-:W0:Y:S08]  /*a370*/  I2F.U64.RP R15, R12 ;  /* 0x0000000c000f7312 */ /* 0x000e300000309000 */
        /* <DEDUP_REMOVED lines=19> */
[----:B------:R-:W-:Y:S02]  /*a4b0*/  IADD3 R19, P0, RZ, -R24, RZ ;  /* 0x80000018ff137210 */ /* 0x000fe40007f1e0ff */
[----:B------:R-:W-:Y:S01]  /*a4c0*/  ISETP.GE.AND P1, PT, R18, RZ, PT ;  /* 0x000000ff1200720c */ /* 0x000fe20003f26270 */
[----:B------:R-:W-:Y:S02]  /*a4d0*/  IMAD R21, R17, R12, R14 ;  /* 0x0000000c11157224 */ /* 0x000fe400078e020e */
[----:B------:R-:W-:-:S04]  /*a4e0*/  IMAD.HI.U32 R14, R15, R19, RZ ;  /* 0x000000130f0e7227 */ /* 0x000fc800078e00ff */
[----:B------:R-:W-:-:S04]  /*a4f0*/  IMAD.X R21, RZ, RZ, ~R21, P0 ;  /* 0x000000ffff157224 */ /* 0x000fc800000e0e15 */
[----:B------:R-:W-:Y:S01]  /*a500*/  IMAD.WIDE.U32 R24, P0, R15, R21, R14 ;  /* 0x000000150f187225 */ /* 0x000fe2000780000e */
[----:B------:R-:W-:-:S03]  /*a510*/  IADD3 R14, P4, RZ, -R20, RZ ;  /* 0x80000014ff0e7210 */ /* 0x000fc60007f9e0ff */
[C---:B------:R-:W-:Y:S01]  /*a520*/  IMAD R15, R17.reuse, R21, RZ ;  /* 0x00000015110f7224 */ /* 0x040fe200078e02ff */
[----:B------:R-:W-:Y:S01]  /*a530*/  SEL R14, R14, R20, !P1 ;  /* 0x000000140e0e7207 */ /* 0x000fe20004800000 */
[----:B------:R-:W-:Y:S01]  /*a540*/  IMAD.HI.U32 R19, P2, R17, R19, R24 ;  /* 0x0000001311137227 */ /* 0x000fe20007840018 */
[----:B------:R-:W-:-:S03]  /*a550*/  HFMA2.MMA R25, -RZ, RZ, 0, 0 ;  /* 0x00000000ff197435 */ /* 0x000fc600000001ff */
[----:B------:R-:W-:Y:S01]  /*a560*/  IMAD.HI.U32 R21, R17, R21, RZ ;  /* 0x0000001511157227 */ /* 0x000fe200078e00ff */
[----:B------:R-:W-:Y:S02]  /*a570*/  IADD3 R15, P3, R15, R19, RZ ;  /* 0x000000130f0f7210 */ /* 0x000fe40007f7e0ff */
[----:B------:R-:W-:Y:S01]  /*a580*/  IADD3.X R19, RZ, ~R18, RZ, P4, !PT ;  /* 0x80000012ff137210 */ /* 0x000fe200027fe4ff */
[----:B------:R-:W-:Y:S02]  /*a590*/  IMAD.X R21, R21, 0x1, R17, P0 ;  /* 0x0000000115157824 */ /* 0x000fe400000e0611 */
[----:B------:R-:W-:Y:S01]  /*a5a0*/  IMAD.HI.U32 R24, R15, R14, RZ ;  /* 0x0000000e0f187227 */ /* 0x000fe200078e00ff */
[----:B------:R-:W-:Y:S02]  /*a5b0*/  SEL R19, R19, R18, !P1 ;  /* 0x0000001213137207 */ /* 0x000fe40004800000 */
[----:B------:R-:W-:-:S03]  /*a5c0*/  IADD3.X R21, RZ, RZ, R21, P3, P2 ;  /* 0x000000ffff157210 */ /* 0x000fc60001fe4415 */
[----:B------:R-:W-:-:S04]  /*a5d0*/  IMAD.WIDE.U32 R24, R15, R19, R24 ;  /* 0x000000130f187225 */ /* 0x000fc800078e0018 */
[C---:B------:R-:W-:Y:S02]  /*a5e0*/  IMAD R15, R21.reuse, R19, RZ ;  /* 0x00000013150f7224 */ /* 0x040fe400078e02ff */
[----:B------:R-:W-:-:S04]  /*a5f0*/  IMAD.HI.U32 R17, P0, R21, R14, R24 ;  /* 0x0000000e15117227 */ /* 0x000fc80007800018 */
[----:B------:R-:W-:Y:S01]  /*a600*/  IMAD.HI.U32 R21, R21, R19, RZ ;  /* 0x0000001315157227 */ /* 0x000fe200078e00ff */
[----:B------:R-:W-:-:S03]  /*a610*/  IADD3 R15, P2, R15, R17, RZ ;  /* 0x000000110f0f7210 */ /* 0x000fc60007f5e0ff */
[----:B------:R-:W-:Y:S02]  /*a620*/  IMAD.X R17, RZ, RZ, R21, P0 ;  /* 0x000000ffff117224 */ /* 0x000fe400000e0615 */
[----:B------:R-:W-:-:S03]  /*a630*/  IMAD.WIDE.U32 R20, R15, R12, RZ ;  /* 0x0000000c0f147225 */ /* 0x000fc600078e00ff */
[----:B------:R-:W-:Y:S01]  /*a640*/  IADD3.X R17, RZ, R17, RZ, P2, !PT ;  /* 0x00000011ff117210 */ /* 0x000fe200017fe4ff */
[----:B------:R-:W-:Y:S01]  /*a650*/  IMAD R15, R15, R13, R21 ;  /* 0x0000000d0f0f7224 */ /* 0x000fe200078e0215 */
[----:B------:R-:W-:-:S03]  /*a660*/  IADD3 R21, P2, -R20, R14, RZ ;  /* 0x0000000e14157210 */ /* 0x000fc60007f5e1ff */
[-C--:B------:R-:W-:Y:S01]  /*a670*/  IMAD R14, R17, R12.reuse, R15 ;  /* 0x0000000c110e7224 */ /* 0x080fe200078e020f */
[----:B------:R-:W-:-:S03]  /*a680*/  ISETP.GE.U32.AND P0, PT, R21, R12, PT ;  /* 0x0000000c1500720c */ /* 0x000fc60003f06070 */
[----:B------:R-:W-:Y:S01]  /*a690*/  IMAD.X R15, R19, 0x1, ~R14, P2 ;  /* 0x00000001130f7824 */ /* 0x000fe200010e0e0e */
[----:B------:R-:W-:-:S04]  /*a6a0*/  IADD3 R18, P2, R21, -R12, RZ ;  /* 0x8000000c15127210 */ /* 0x000fc80007f5e0ff */
[CC--:B------:R-:W-:Y:S02]  /*a6b0*/  ISETP.GE.U32.AND.EX P0, PT, R15.reuse, R13.reuse, PT, P0 ;  /* 0x0000000d0f00720c */ /* 0x0c0fe40003f06100 */
[----:B------:R-:W-:Y:S02]  /*a6c0*/  IADD3.X R14, R15, ~R13, RZ, P2, !PT ;  /* 0x8000000d0f0e7210 */ /* 0x000fe400017fe4ff */
[----:B------:R-:W-:Y:S02]  /*a6d0*/  SEL R21, R18, R21, P0 ;  /* 0x0000001512157207 */ /* 0x000fe40000000000 */
[----:B------:R-:W-:Y:S02]  /*a6e0*/  SEL R15, R14, R15, P0 ;  /* 0x0000000f0e0f7207 */ /* 0x000fe40000000000 */
[CC--:B------:R-:W-:Y:S02]  /*a6f0*/  ISETP.GE.U32.AND P0, PT, R21.reuse, R12.reuse, PT ;  /* 0x0000000c1500720c */ /* 0x0c0fe40003f06070 */
[----:B------:R-:W-:-:S02]  /*a700*/  IADD3 R14, P2, R21, -R12, RZ ;  /* 0x8000000c150e7210 */ /* 0x000fc40007f5e0ff */
[----:B------:R-:W-:-:S03]  /*a710*/  ISETP.GE.U32.AND.EX P0, PT, R15, R13, PT, P0 ;  /* 0x0000000d0f00720c */ /* 0x000fc60003f06100 */
[----:B------:R-:W-:Y:S01]  /*a720*/  IMAD.X R12, R15, 0x1, ~R13, P2 ;  /* 0x000000010f0c7824 */ /* 0x000fe200010e0e0d */
[----:B------:R-:W-:-:S04]  /*a730*/  SEL R14, R14, R21, P0 ;  /* 0x000000150e0e7207 */ /* 0x000fc80000000000 */
[----:B------:R-:W-:Y:S02]  /*a740*/  SEL R15, R12, R15, P0 ;  /* 0x0000000f0c0f7207 */ /* 0x000fe40000000000 */
[-C--:B------:R-:W-:Y:S02]  /*a750*/  IADD3 R13, P2, RZ, -R14.reuse, RZ ;  /* 0x8000000eff0d7210 */ /* 0x080fe40007f5e0ff */
[----:B------:R-:W-:Y:S02]  /*a760*/  ISETP.NE.U32.AND P0, PT, R16, RZ, PT ;  /* 0x000000ff1000720c */ /* 0x000fe40003f05070 */
[-C--:B------:R-:W-:Y:S02]  /*a770*/  IADD3.X R12, RZ, ~R15.reuse, RZ, P2, !PT ;  /* 0x8000000fff0c7210 */ /* 0x080fe400017fe4ff */
[----:B------:R-:W-:Y:S02]  /*a780*/  SEL R14, R13, R14, !P1 ;  /* 0x0000000e0d0e7207 */ /* 0x000fe40004800000 */
[----:B------:R-:W-:Y:S01]  /*a790*/  SEL R15, R12, R15, !P1 ;  /* 0x0000000f0c0f7207 */ /* 0x000fe20004800000 */
[----:B------:R-:W-:Y:S01]  /*a7a0*/  IMAD.MOV.U32 R12, RZ, RZ, R3 ;  /* 0x000000ffff0c7224 */ /* 0x000fe200078e0003 */
[----:B------:R-:W-:-:S02]  /*a7b0*/  MOV R13, 0x0 ;  /* 0x00000000000d7802 */ /* 0x000fc40000000f00 */
[----:B------:R-:W-:-:S04]  /*a7c0*/  ISETP.NE.AND.EX P0, PT, R11, RZ, PT, P0 ;  /* 0x000000ff0b00720c */ /* 0x000fc80003f05300 */
[----:B------:R-:W-:Y:S02]  /*a7d0*/  SEL R14, R14, 0xffffffff, P0 ;  /* 0xffffffff0e0e7807 */ /* 0x000fe40000000000 */
[----:B------:R-:W-:Y:S01]  /*a7e0*/  SEL R15, R15, 0xffffffff, P0 ;  /* 0xffffffff0f0f7807 */ /* 0x000fe20000000000 */
[----:B------:R-:W-:Y:S06]  /*a7f0*/  RET.REL.NODEC R12 `(_ZN2at6native26_fft_conjugate_copy_kernelIN3c107complexINS2_4HalfEEE16OffsetCalculatorILi1ElLb0EENS0_33HermitianSymmetryOffsetCalculatorIlEEEEvlPT_PKSA_T0_T1_) ;  /* 0xffffff580c007950 */ /* 0x000fec0003c3ffff */
.L_x_167:
[----:B------:R-:W-:-:S00]  /*a800*/  BRA `(.L_x_167) ;  /* 0xfffffffc00fc7947 */ /* 0x000fc0000383ffff */
[----:B------:R-:W-:-:S00]  /*a810*/  NOP ;  /* 0x0000000000007918 */ /* 0x000fc00000000000 */
        /* <DEDUP_REMOVED lines=14> */
.L_x_505:


//--------------------- .text._ZN2at6native26_fft_conjugate_copy_kernelIN3c107complexIfEE16OffsetCalculatorILi1ElLb0EENS0_33HermitianSymmetryOffsetCalculatorIlEEEEvlPT_PKS9_T0_T1_ --------------------------
	.section	.text._ZN2at6native26_fft_conjugate_copy_kernelIN3c107complexIfEE16OffsetCalculatorILi1ElLb0EENS0_33HermitianSymmetryOffsetCalculatorIlEEEEvlPT_PKS9_T0_T1_,"ax",@progbits
	.align	128
        .global         _ZN2at6native26_fft_conjugate_copy_kernelIN3c107complexIfEE16OffsetCalculatorILi1ElLb0EENS0_33HermitianSymmetryOffsetCalculatorIlEEEEvlPT_PKS9_T0_T1_
        .type           _ZN2at6native26_fft_conjugate_copy_kernelIN3c107complexIfEE16OffsetCalculatorILi1ElLb0EENS0_33HermitianSymmetryOffsetCalculatorIlEEEEvlPT_PKS9_T0_T1_,@function
        .size           _ZN2at6native26_fft_conjugate_copy_kernelIN3c107complexIfEE16OffsetCalculatorILi1ElLb0EENS0_33HermitianSymmetryOffsetCalculatorIlEEEEvlPT_PKS9_T0_T1_,(.L_x_507 - _ZN2at6native26_fft_conjugate_copy_kernelIN3c107complexIfEE16OffsetCalculatorILi1ElLb0EENS0_33HermitianSymmetryOffsetCalculatorIlEEEEvlPT_PKS9_T0_T1_)
        .other          _ZN2at6native26_fft_conjugate_copy_kernelIN3c107complexIfEE16OffsetCalculatorILi1ElLb0EENS0_33HermitianSymmetryOffsetCalculatorIlEEEEvlPT_PKS9_T0_T1_,@"STO_CUDA_ENTRY STV_DEFAULT"
_ZN2at6native26_fft_conjugate_copy_kernelIN3c107complexIfEE16OffsetCalculatorILi1ElLb0EENS0_33HermitianSymmetryOffsetCalculatorIlEEEEvlPT_PKS9_T0_T1_:
.text._ZN2at6native26_fft_conjugate_copy_kernelIN3c107complexIfEE16OffsetCalculatorILi1ElLb0EENS0_33HermitianSymmetryOffsetCalculatorIlEEEEvlPT_PKS9_T0_T1_:
        /* <DEDUP_REMOVED lines=17> */
.L_x_289:
[----:B------:R-:W-:Y:S01]  /*0110*/  ULDC UR7, c[0x0][0x234] ;  /* 0x00008d0000077ab9 */ /* 0x000fe20000000800 */
[----:B------:R-:W-:Y:S01]  /*0120*/  BSSY B0, `(.L_x_169) ;  /* 0x000002f000007945 */ /* 0x000fe20003800000 */
[----:B------:R-:W-:-:S04]  /*0130*/  LOP3.LUT R3, R2, UR7, RZ, 0xfc, !PT ;  /* 0x0000000702037c12 */ /* 0x000fc8000f8efcff */
[----:B------:R-:W-:-:S13]  /*0140*/  ISETP.NE.U32.AND P0, PT, R3, RZ, PT ;  /* 0x000000ff0300720c */ /* 0x000fda0003f05070 */
[----:B0-----:R-:W-:Y:S05]  /*0150*/  @!P0 BRA `(.L_x_170) ;  /* 0x0000000000508947 */ /* 0x001fea0003800000 */
[----:B------:R-:W-:Y:S01]  /*0160*/  ULDC.64 UR8, c[0x0][0x230] ;  /* 0x00008c0000087ab9 */ /* 0x000fe20000000a00 */
[----:B------:R-:W-:Y:S01]  /*0170*/  IMAD.MOV.U32 R24, RZ, RZ, R0 ;  /* 0x000000ffff187224 */ /* 0x000fe200078e0000 */
[----:B------:R-:W-:Y:S01]  /*0180*/  MOV R12, UR9 ;  /* 0x00000009000c7c02 */ /* 0x000fe20008000f00 */
[----:B------:R-:W-:Y:S01]  /*0190*/  IMAD.U32 R13, RZ, RZ, UR8 ;  /* 0x00000008ff0d7e24 */ /* 0x000fe2000f8e00ff */
[----:B------:R-:W-:Y:S01]  /*01a0*/  MOV R3, 0x1d0 ;  /* 0x000001d000037802 */ /* 0x000fe20000000f00 */
[----:B------:R-:W-:-:S07]  /*01b0*/  IMAD.MOV.U32 R22, RZ, RZ, R2 ;  /* 0x000000ffff167224 */ /* 0x000fce00078e0002 */
[----:B------:R-:W-:Y:S05]  /*01c0*/  CALL.REL.NOINC `($__internal_2_$__cuda_sm20_div_s64) ;  /* 0x0000009800ec7944 */ /* 0x000fea0003c00000 */
        /* <DEDUP_REMOVED lines=13> */
.L_x_170:
        /* <DEDUP_REMOVED lines=23> */
.L_x_171:
[----:B------:R-:W-:Y:S05]  /*0410*/  BSYNC B0 ;  /* 0x0000000000007941 */ /* 0x000fea0003800000 */
.L_x_169:
        /* <DEDUP_REMOVED lines=33> */
.L_x_174:
        /* <DEDUP_REMOVED lines=24> */
.L_x_175:
[----:B------:R-:W-:Y:S05]  /*07b0*/  BSYNC B0 ;  /* 0x0000000000007941 */ /* 0x000fea0003800000 */
.L_x_173:
        /* <DEDUP_REMOVED lines=38> */
.L_x_177:
        /* <DEDUP_REMOVED lines=22> */
[----:B------:R-:W-:-:S07]  /*0b80*/  IMAD R9, R9, UR7, R8 ;  /* 0x0000000709097c24 */ /* 0x000fce000f8e0208 */
.L_x_178:
[----:B------:R-:W-:Y:S05]  /*0b90*/  BSYNC B0 ;  /* 0x0000000000007941 */ /* 0x000fea0003800000 */
.L_x_176:
        /* <DEDUP_REMOVED lines=19> */
[----:B------:R-:W-:Y:S05]  /*0cd0*/  CALL.REL.NOINC `($__internal_2_$__cuda_sm20_div_s64) ;  /* 0x0000009000287944 */ /* 0x000fea0003c00000 */
        /* <DEDUP_REMOVED lines=11> */
.L_x_180:
        /* <DEDUP_REMOVED lines=23> */
.L_x_181:
[----:B------:R-:W-:Y:S05]  /*0f00*/  BSYNC B0 ;  /* 0x0000000000007941 */ /* 0x000fea0003800000 */
.L_x_179:
        /* <DEDUP_REMOVED lines=31> */
.L_x_183:
        /* <DEDUP_REMOVED lines=23> */
.L_x_184:
[----:B------:R-:W-:Y:S05]  /*1270*/  BSYNC B0 ;  /* 0x0000000000007941 */ /* 0x000fea0003800000 */
.L_x_182:
        /* <DEDUP_REMOVED lines=31> */
.L_x_186:
        /* <DEDUP_REMOVED lines=23> */
.L_x_187:
[----:B------:R-:W-:Y:S05]  /*15e0*/  BSYNC B0 ;  /* 0x0000000000007941 */ /* 0x000fea0003800000 */
.L_x_185:
        /* <DEDUP_REMOVED lines=31> */
.L_x_189:
        /* <DEDUP_REMOVED lines=23> */
.L_x_190:
[----:B------:R-:W-:Y:S05]  /*1950*/  BSYNC B0 ;  /* 0x0000000000007941 */ /* 0x000fea0003800000 */
.L_x_188:
        /* <DEDUP_REMOVED lines=31> */
.L_x_192:
        /* <DEDUP_REMOVED lines=23> */
.L_x_193:
[----:B------:R-:W-:Y:S05]  /*1cc0*/  BSYNC B0 ;  /* 0x0000000000007941 */ /* 0x000fea0003800000 */
.L_x_191:
        /* <DEDUP_REMOVED lines=31> */
.L_x_195:
        /* <DEDUP_REMOVED lines=23> */
.L_x_196:
[----:B------:R-:W-:Y:S05]  /*2030*/  BSYNC B0 ;  /* 0x0000000000007941 */ /* 0x000fea0003800000 */
.L_x_194:
        /* <DEDUP_REMOVED lines=31> */
.L_x_198:
        /* <DEDUP_REMOVED lines=23> */
.L_x_199:
[----:B------:R-:W-:Y:S05]  /*23a0*/  BSYNC B0 ;  /* 0x0000000000007941 */ /* 0x000fea0003800000 */
.L_x_197:
        /* <DEDUP_REMOVED lines=31> */
.L_x_201:
        /* <DEDUP_REMOVED lines=23> */
.L_x_202:
[----:B------:R-:W-:Y:S05]  /*2710*/  BSYNC B0 ;  /* 0x0000000000007941 */ /* 0x000fea0003800000 */
.L_x_200:
        /* <DEDUP_REMOVED lines=31> */
.L_x_204:
        /* <DEDUP_REMOVED lines=23> */
.L_x_205:
[----:B------:R-:W-:Y:S05]  /*2a80*/  BSYNC B0 ;  /* 0x0000000000007941 */ /* 0x000fea0003800000 */
.L_x_203:
        /* <DEDUP_REMOVED lines=31> */
.L_x_207:
        /* <DEDUP_REMOVED lines=23> */
.L_x_208:
[----:B------:R-:W-:Y:S05]  /*2df0*/  BSYNC B0 ;  /* 0x0000000000007941 */ /* 0x000fea0003800000 */
.L_x_206:
        /* <DEDUP_REMOVED lines=31> */
.L_x_210:
        /* <DEDUP_REMOVED lines=23> */
.L_x_211:
[----:B------:R-:W-:Y:S05]  /*3160*/  BSYNC B0 ;  /* 0x0000000000007941 */ /* 0x000fea0003800000 */
.L_x_209:
        /* <DEDUP_REMOVED lines=31> */
.L_x_213:
        /* <DEDUP_REMOVED lines=23> */
.L_x_214:
[----:B------:R-:W-:Y:S05]  /*34d0*/  BSYNC B0 ;  /* 0x0000000000007941 */ /* 0x000fea0003800000 */
.L_x_212:
        /* <DEDUP_REMOVED lines=31> */
.L_x_216:
        /* <DEDUP_REMOVED lines=23> */
.L_x_217:
[----:B------:R-:W-:Y:S05]  /*3840*/  BSYNC B0 ;  /* 0x0000000000007941 */ /* 0x000fea0003800000 */
.L_x_215:
        /* <DEDUP_REMOVED lines=31> */
.L_x_219:
        /* <DEDUP_REMOVED lines=23> */
.L_x_220:
[----:B------:R-:W-:Y:S05]  /*3bb0*/  BSYNC B0 ;  /* 0x0000000000007941 */ /* 0x000fea0003800000 */
.L_x_218:
        /* <DEDUP_REMOVED lines=31> */
.L_x_222:
        /* <DEDUP_REMOVED lines=23> */
.L_x_223:
[----:B------:R-:W-:Y:S05]  /*3f20*/  BSYNC B0 ;  /* 0x0000000000007941 */ /* 0x000fea0003800000 */
.L_x_221:
        /* <DEDUP_REMOVED lines=31> */
.L_x_225:
        /* <DEDUP_REMOVED lines=23> */
.L_x_226:
[----:B------:R-:W-:Y:S05]  /*4290*/  BSYNC B0 ;  /* 0x0000000000007941 */ /* 0x000fea0003800000 */
.L_x_224:
        /* <DEDUP_REMOVED lines=31> */
.L_x_228:
        /* <DEDUP_REMOVED lines=23> */
.L_x_229:
[----:B------:R-:W-:Y:S05]  /*4600*/  BSYNC B0 ;  /* 0x0000000000007941 */ /* 0x000fea0003800000 */
.L_x_227:
        /* <DEDUP_REMOVED lines=31> */
.L_x_231:
        /* <DEDUP_REMOVED lines=23> */
.L_x_232:
[----:B------:R-:W-:Y:S05]  /*4970*/  BSYNC B0 ;  /* 0x0000000000007941 */ /* 0x000fea0003800000 */
.L_x_230:
        /* <DEDUP_REMOVED lines=31> */
.L_x_234:
        /* <DEDUP_REMOVED lines=23> */
.L_x_235:
[----:B------:R-:W-:Y:S05]  /*4ce0*/  BSYNC B0 ;  /* 0x0000000000007941 */ /* 0x000fea0003800000 */
.L_x_233:
        /* <DEDUP_REMOVED lines=31> */
.L_x_237:
        /* <DEDUP_REMOVED lines=23> */
.L_x_238:
[----:B------:R-:W-:Y:S05]  /*5050*/  BSYNC B0 ;  /* 0x0000000000007941 */ /* 0x000fea0003800000 */
.L_x_236:
        /* <DEDUP_REMOVED lines=28> */
.L_x_240:
        /* <DEDUP_REMOVED lines=23> */
.L_x_241:
[----:B------:R-:W-:Y:S05]  /*5390*/  BSYNC B0 ;  /* 0x0000000000007941 */ /* 0x000fea0003800000 */
.L_x_239:
        /* <DEDUP_REMOVED lines=19> */
[----:B------:R-:W-:Y:S05]  /*54d0*/  CALL.REL.NOINC `($__internal_3_$__cuda_sm20_rem_s64) ;  /* 0x0000004c00787944 */ /* 0x000fea0003c00000 */
[----:B------:R-:W-:Y:S01]  /*54e0*/  MOV R6, R14 ;  /* 0x0000000e00067202 */ /* 0x000fe20000000f00 */
[----:B------:R-:W-:Y:S01]  /*54f0*/  IMAD.MOV.U32 R7, RZ, RZ, R15 ;  /* 0x000000ffff077224 */ /* 0x000fe200078e000f */
[----:B------:R-:W-:Y:S06]  /*5500*/  BRA `(.L_x_244) ;  /* 0x0000000000507947 */ /* 0x000fec0003800000 */
.L_x_243:
        /* <DEDUP_REMOVED lines=20> */
.L_x_244:
[----:B------:R-:W-:Y:S05]  /*5650*/  BSYNC B0 ;  /* 0x0000000000007941 */ /* 0x000fea0003800000 */
.L_x_242:
[----:B------:R-:W-:Y:S02]  /*5660*/  ULDC.64 UR8, c[0x0][0x3b8] ;  /* 0x0000ee0000087ab9 */ /* 0x000fe40000000a00 */
[----:B------:R-:W-:Y:S02]  /*5670*/  IMAD R3, R7, UR8, RZ ;  /* 0x0000000807037c24 */ /* 0x000fe4000f8e02ff */
[----:B------:R-:W-:-:S04]  /*5680*/  IMAD.WIDE.U32 R4, R6, UR8, R4 ;  /* 0x0000000806047c25 */ /* 0x000fc8000f8e0004 */
[----:B------:R-:W-:-:S05]  /*5690*/  IMAD R3, R6, UR9, R3 ;  /* 0x0000000906037c24 */ /* 0x000fca000f8e0203 */
[----:B------:R-:W-:-:S07]  /*56a0*/  IADD3 R5, R5, R3, RZ ;  /* 0x0000000305057210 */ /* 0x000fce0007ffe0ff */
.L_x_172:
        /* <DEDUP_REMOVED lines=19> */
.L_x_271:
        /* <DEDUP_REMOVED lines=13> */
[----:B------:R-:W-:Y:S05]  /*58b0*/  CALL.REL.NOINC `($__internal_2_$__cuda_sm20_div_s64) ;  /* 0x0000004400307944 */ /* 0x000fea0003c00000 */
        /* <DEDUP_REMOVED lines=11> */
.L_x_248:
        /* <DEDUP_REMOVED lines=22> */
.L_x_249:
[----:B------:R-:W-:Y:S05]  /*5ad0*/  BSYNC B0 ;  /* 0x0000000000007941 */ /* 0x000fea0003800000 */
.L_x_247:
        /* <DEDUP_REMOVED lines=20> */
.L_x_251:
        /* <DEDUP_REMOVED lines=8> */
.L_x_252:
[----:B------:R-:W-:Y:S05]  /*5ca0*/  BSYNC B0 ;  /* 0x0000000000007941 */ /* 0x000fea0003800000 */
.L_x_250:
        /* <DEDUP_REMOVED lines=23> */
.L_x_254:
        /* <DEDUP_REMOVED lines=23> */
.L_x_255:
[----:B------:R-:W-:Y:S05]  /*5f90*/  BSYNC B0 ;  /* 0x0000000000007941 */ /* 0x000fea0003800000 */
.L_x_253:
        /* <DEDUP_REMOVED lines=21> */
.L_x_257:
        /* <DEDUP_REMOVED lines=8> */
.L_x_258:
[----:B------:R-:W-:Y:S05]  /*6170*/  BSYNC B0 ;  /* 0x0000000000007941 */ /* 0x000fea0003800000 */
.L_x_256:
        /* <DEDUP_REMOVED lines=23> */
.L_x_260:
        /* <DEDUP_REMOVED lines=23> */
.L_x_261:
[----:B------:R-:W-:Y:S05]  /*6460*/  BSYNC B0 ;  /* 0x0000000000007941 */ /* 0x000fea0003800000 */
.L_x_259:
        /* <DEDUP_REMOVED lines=21> */
.L_x_263:
        /* <DEDUP_REMOVED lines=8> */
.L_x_264:
[----:B------:R-:W-:Y:S05]  /*6640*/  BSYNC B0 ;  /* 0x0000000000007941 */ /* 0x000fea0003800000 */
.L_x_262:
        /* <DEDUP_REMOVED lines=23> */
.L_x_266:
        /* <DEDUP_REMOVED lines=22> */
.L_x_267:
[----:B------:R-:W-:Y:S05]  /*6920*/  BSYNC B0 ;  /* 0x0000000000007941 */ /* 0x000fea0003800000 */
.L_x_265:
        /* <DEDUP_REMOVED lines=21> */
.L_x_269:
        /* <DEDUP_REMOVED lines=8> */
.L_x_270:
[----:B------:R-:W-:Y:S05]  /*6b00*/  BSYNC B0 ;  /* 0x0000000000007941 */ /* 0x000fea0003800000 */
.L_x_268:
[----:B------:R-:W-:Y:S01]  /*6b10*/  IADD3 R9, R9, 0x4, RZ ;  /* 0x0000000409097810 */ /* 0x000fe20007ffe0ff */
[----:B------:R-:W-:Y:S06]  /*6b20*/  @P1 BRA `(.L_x_271) ;  /* 0xffffffec002c1947 */ /* 0x000fec000383ffff */
.L_x_246:
        /* <DEDUP_REMOVED lines=14> */
[----:B------:R-:W-:Y:S05]  /*6c10*/  CALL.REL.NOINC `($__internal_2_$__cuda_sm20_div_s64) ;  /* 0x0000003000587944 */ /* 0x000fea0003c00000 */
        /* <DEDUP_REMOVED lines=11> */
.L_x_274:
        /* <DEDUP_REMOVED lines=22> */
.L_x_275:
[----:B------:R-:W-:Y:S05]  /*6e30*/  BSYNC B1 ;  /* 0x0000000000017941 */ /* 0x000fea0003800000 */
.L_x_273:
        /* <DEDUP_REMOVED lines=20> */
.L_x_277:
        /* <DEDUP_REMOVED lines=8> */
.L_x_278:
[----:B------:R-:W-:Y:S05]  /*7000*/  BSYNC B1 ;  /* 0x0000000000017941 */ /* 0x000fea0003800000 */
.L_x_276:
        /* <DEDUP_REMOVED lines=26> */
.L_x_280:
        /* <DEDUP_REMOVED lines=22> */
.L_x_281:
[----:B------:R-:W-:Y:S05]  /*7310*/  BSYNC B1 ;  /* 0x0000000000017941 */ /* 0x000fea0003800000 */
.L_x_279:
        /* <DEDUP_REMOVED lines=21> */
.L_x_283:
        /* <DEDUP_REMOVED lines=8> */
.L_x_284:
[----:B------:R-:W-:Y:S05]  /*74f0*/  BSYNC B1 ;  /* 0x0000000000017941 */ /* 0x000fea0003800000 */
.L_x_282:
        /* <DEDUP_REMOVED lines=15> */
[----:B------:R-:W-:Y:S05]  /*75f0*/  CALL.REL.NOINC `($__internal_3_$__cuda_sm20_rem_s64) ;  /* 0x0000002c00307944 */ /* 0x000fea0003c00000 */
[----:B------:R-:W-:Y:S01]  /*7600*/  MOV R10, R14 ;  /* 0x0000000e000a7202 */ /* 0x000fe20000000f00 */
[----:B------:R-:W-:Y:S01]  /*7610*/  IMAD.MOV.U32 R11, RZ, RZ, R15 ;  /* 0x000000ffff0b7224 */ /* 0x000fe200078e000f */
[----:B------:R-:W-:Y:S06]  /*7620*/  BRA `(.L_x_287) ;  /* 0x00000000004c7947 */ /* 0x000fec0003800000 */
.L_x_286:
        /* <DEDUP_REMOVED lines=19> */
.L_x_287:
[----:B------:R-:W-:Y:S05]  /*7760*/  BSYNC B1 ;  /* 0x0000000000017941 */ /* 0x000fea0003800000 */
.L_x_285:
        /* <DEDUP_REMOVED lines=20> */
.L_x_288:
        /* <DEDUP_REMOVED lines=8> */
.L_x_272:
[----:B------:R-:W-:Y:S05]  /*7930*/  BSYNC B0 ;  /* 0x0000000000007941 */ /* 0x000fea0003800000 */
.L_x_245:
[----:B------:R-:W-:Y:S02]  /*7940*/  ULDC.64 UR8, c[0x0][0x220] ;  /* 0x0000880000087ab9 */ /* 0x000fe40000000a00 */
[----:B------:R-:W-:-:S04]  /*7950*/  LEA R10, P0, R4, UR8, 0x3 ;  /* 0x00000008040a7c11 */ /* 0x000fc8000f8018ff */
[----:B------:R-:W-:Y:S01]  /*7960*/  LEA.HI.X R11, R4, UR9, R5, 0x3, P0 ;  /* 0x00000009040b7c11 */ /* 0x000fe200080f1c05 */
[----:B------:R-:W0:Y:S01]  /*7970*/  LDC R3, c[0x0][0xc] ;  /* 0x00000300ff037b82 */ /* 0x000e220000000800 */
[----:B------:R-:W-:-:S04]  /*7980*/  ULDC.64 UR8, c[0x0][0x218] ;  /* 0x0000860000087ab9 */ /* 0x000fc80000000a00 */
[----:B------:R-:W2:Y:S01]  /*7990*/  LDG.E.64 R10, desc[UR4][R10.64] ;  /* 0x000000040a0a7981 */ /* 0x000ea2000c1e1b00 */
        /* <DEDUP_REMOVED lines=8> */
[----:B--2---:R-:W-:-:S05]  /*7a20*/  FADD.FTZ R11, -R11, -RZ ;  /* 0x800000ff0b0b7221 */ /* 0x004fca0000010100 */
[----:B------:R0:W-:Y:S07]  /*7a30*/  STG.E.64 desc[UR4][R4.64], R10 ;  /* 0x0000000a04007986 */ /* 0x0001ee000c101b04 */
[----:B------:R-:W-:Y:S05]  /*7a40*/  @!P0 BRA `(.L_x_289) ;  /* 0xffffff8400b08947 */ /* 0x000fea000383ffff */
[----:B------:R-:W-:Y:S05]  /*7a50*/  EXIT ;  /* 0x000000000000794d */ /* 0x000fea0003800000 */
.L_x_168:
[----:B------:R-:W0:Y:S01]  /*7a60*/  LDC R2, c[0x0][0x3c0] ;  /* 0x0000f000ff027b82 */ /* 0x000e220000000800 */
[----:B------:R-:W-:Y:S01]  /*7a70*/  ULDC UR8, c[0x0][0x558] ;  /* 0x0001560000087ab9 */ /* 0x000fe20000000800 */
[----:B0-----:R-:W-:-:S04]  /*7a80*/  VIMNMX R2, R2, 0x1, !PT ;  /* 0x0000000102027848 */ /* 0x001fc80007fe0100 */
[----:B------:R-:W-:-:S07]  /*7a90*/  IADD3 R0, R2, -0x1, RZ ;  /* 0xffffffff02007810 */ /* 0x000fce0007ffe0ff */
.L_x_334:
        /* <DEDUP_REMOVED lines=14> */
.L_x_316:
        /* <DEDUP_REMOVED lines=26> */
.L_x_293:
        /* <DEDUP_REMOVED lines=23> */
.L_x_294:
[----:B------:R-:W-:Y:S05]  /*7e90*/  BSYNC B0 ;  /* 0x0000000000007941 */ /* 0x000fea0003800000 */
.L_x_292:
        /* <DEDUP_REMOVED lines=19> */
.L_x_296:
        /* <DEDUP_REMOVED lines=9> */
.L_x_297:
[----:B------:R-:W-:Y:S05]  /*8060*/  BSYNC B0 ;  /* 0x0000000000007941 */ /* 0x000fea0003800000 */
.L_x_295:
        /* <DEDUP_REMOVED lines=22> */
.L_x_299:
        /* <DEDUP_REMOVED lines=23> */
.L_x_300:
[----:B------:R-:W-:Y:S05]  /*8340*/  BSYNC B0 ;  /* 0x0000000000007941 */ /* 0x000fea0003800000 */
.L_x_298:
        /* <DEDUP_REMOVED lines=19> */
.L_x_302:
        /* <DEDUP_REMOVED lines=9> */
.L_x_303:
[----:B------:R-:W-:Y:S05]  /*8510*/  BSYNC B0 ;  /* 0x0000000000007941 */ /* 0x000fea0003800000 */
.L_x_301:
        /* <DEDUP_REMOVED lines=22> */
.L_x_305:
        /* <DEDUP_REMOVED lines=23> */
.L_x_306:
[----:B------:R-:W-:Y:S05]  /*87f0*/  BSYNC B0 ;  /* 0x0000000000007941 */ /* 0x000fea0003800000 */
.L_x_304:
        /* <DEDUP_REMOVED lines=19> */
.L_x_308:
        /* <DEDUP_REMOVED lines=9> */
.L_x_309:
[----:B------:R-:W-:Y:S05]  /*89c0*/  BSYNC B0 ;  /* 0x0000000000007941 */ /* 0x000fea0003800000 */
.L_x_307:
        /* <DEDUP_REMOVED lines=22> */
.L_x_311:
        /* <DEDUP_REMOVED lines=23> */
.L_x_312:
[----:B------:R-:W-:Y:S05]  /*8ca0*/  BSYNC B0 ;  /* 0x0000000000007941 */ /* 0x000fea0003800000 */
.L_x_310:
        /* <DEDUP_REMOVED lines=19> */
.L_x_314:
        /* <DEDUP_REMOVED lines=9> */
.L_x_315:
[----:B------:R-:W-:Y:S05]  /*8e70*/  BSYNC B0 ;  /* 0x0000000000007941 */ /* 0x000fea0003800000 */
.L_x_313:
[----:B------:R-:W-:Y:S01]  /*8e80*/  VIADD R10, R10, 0x4 ;  /* 0x000000040a0a7836 */ /* 0x000fe20000000000 */
[----:B------:R-:W-:Y:S06]  /*8e90*/  @P1 BRA `(.L_x_316) ;  /* 0xffffffec00381947 */ /* 0x000fec000383ffff */
.L_x_291:
        /* <DEDUP_REMOVED lines=27> */
.L_x_319:
        /* <DEDUP_REMOVED lines=23> */
.L_x_320:
[----:B------:R-:W-:Y:S05]  /*91c0*/  BSYNC B1 ;  /* 0x0000000000017941 */ /* 0x000fea0003800000 */
.L_x_318:
        /* <DEDUP_REMOVED lines=20> */
.L_x_322:
        /* <DEDUP_REMOVED lines=9> */
.L_x_323:
[----:B------:R-:W-:Y:S05]  /*93a0*/  BSYNC B1 ;  /* 0x0000000000017941 */ /* 0x000fea0003800000 */
.L_x_321:
        /* <DEDUP_REMOVED lines=23> */
.L_x_325:
        /* <DEDUP_REMOVED lines=22> */
.L_x_326:
[----:B------:R-:W-:Y:S05]  /*9680*/  BSYNC B1 ;  /* 0x0000000000017941 */ /* 0x000fea0003800000 */
.L_x_324:
        /* <DEDUP_REMOVED lines=21> */
.L_x_328:
        /* <DEDUP_REMOVED lines=9> */
.L_x_329:
[----:B------:R-:W-:Y:S05]  /*9870*/  BSYNC B1 ;  /* 0x0000000000017941 */ /* 0x000fea0003800000 */
.L_x_327:
        /* <DEDUP_REMOVED lines=12> */
[----:B------:R-:W-:Y:S05]  /*9940*/  CALL.REL.NOINC `($__internal_3_$__cuda_sm20_rem_s64) ;  /* 0x00000008005c7944 */ /* 0x000fea0003c00000 */
[----:B------:R-:W-:Y:S01]  /*9950*/  IMAD.MOV.U32 R12, RZ, RZ, R14 ;  /* 0x000000ffff0c7224 */ /* 0x000fe200078e000e */
[----:B------:R-:W-:Y:S01]  /*9960*/  MOV R13, R15 ;  /* 0x0000000f000d7202 */ /* 0x000fe20000000f00 */
[----:B------:R-:W-:Y:S06]  /*9970*/  BRA `(.L_x_332) ;  /* 0x0000000000487947 */ /* 0x000fec0003800000 */
.L_x_331:
        /* <DEDUP_REMOVED lines=18> */
.L_x_332:
[----:B------:R-:W-:Y:S05]  /*9aa0*/  BSYNC B1 ;  /* 0x0000000000017941 */ /* 0x000fea0003800000 */
.L_x_330:
        /* <DEDUP_REMOVED lines=20> */
.L_x_333:
        /* <DEDUP_REMOVED lines=8> */
.L_x_317:
[----:B------:R-:W-:Y:S05]  /*9c70*/  BSYNC B0 ;  /* 0x0000000000007941 */ /* 0x000fea0003800000 */
.L_x_290:
[----:B------:R-:W0:Y:S01]  /*9c80*/  LDC.64 R8, c[0x0][0x220] ;  /* 0x00008800ff087b82 */ /* 0x000e220000000a00 */
[----:B------:R-:W-:Y:S01]  /*9c90*/  ULDC.64 UR10, c[0x0][0x218] ;  /* 0x00008600000a7ab9 */ /* 0x000fe20000000a00 */
[----:B0-----:R-:W2:Y:S06]  /*9ca0*/  LDG.E.64 R8, desc[UR4][R8.64] ;  /* 0x0000000408087981 */ /* 0x001eac000c1e1b00 */
        /* <DEDUP_REMOVED lines=13> */
        .weak           $__internal_2_$__cuda_sm20_div_s64
        .type           $__internal_2_$__cuda_sm20_div_s64,@function
        .size           $__internal_2_$__cuda_sm20_div_s64,($__internal_3_$__cuda_sm20_rem_s64 - $__internal_2_$__cuda_sm20_div_s64)
$__internal_2_$__cuda_sm20_div_s64:
        /* <DEDUP_REMOVED lines=83> */
[----:B------:R-:W-:Y:S06]  /*a2b0*/  RET.REL.NODEC R14 `(_ZN2at6native26_fft_conjugate_copy_kernelIN3c107complexIfEE16OffsetCalculatorILi1ElLb0EENS0_33HermitianSymmetryOffsetCalculatorIlEEEEvlPT_PKS9_T0_T1_) ;  /* 0xffffff5c0e507950 */ /* 0x000fec0003c3ffff */
        .weak           $__internal_3_$__cuda_sm20_rem_s64
        .type           $__internal_3_$__cuda_sm20_rem_s64,@function
        .size           $__internal_3_$__cuda_sm20_rem_s64,(.L_x_507 - $__internal_3_$__cuda_sm20_rem_s64)
$__internal_3_$__cuda_sm20_rem_s64:
        /* <DEDUP_REMOVED lines=77> */
[----:B------:R-:W-:Y:S06]  /*a790*/  RET.REL.NODEC R12 `(_ZN2at6native26_fft_conjugate_copy_kernelIN3c107complexIfEE16OffsetCalculatorILi1ElLb0EENS0_33HermitianSymmetryOffsetCalculatorIlEEEEvlPT_PKS9_T0_T1_) ;  /* 0xffffff580c187950 */ /* 0x000fec0003c3ffff */
.L_x_335:
        /* <DEDUP_REMOVED lines=14> */
.L_x_507:


//--------------------- .text._ZN2at6native26_fft_conjugate_copy_kernelIN3c107complexIdEE16OffsetCalculatorILi1ElLb0EENS0_33HermitianSymmetryOffsetCalculatorIlEEEEvlPT_PKS9_T0_T1_ --------------------------
	.section	.text._ZN2at6native26_fft_conjugate_copy_kernelIN3c107complexIdEE16OffsetCalculatorILi1ElLb0EENS0_33HermitianSymmetryOffsetCalculatorIlEEEEvlPT_PKS9_T0_T1_,"ax",@progbits
	.align	128
        .global         _ZN2at6native26_fft_conjugate_copy_kernelIN3c107complexIdEE16OffsetCalculatorILi1ElLb0EENS0_33HermitianSymmetryOffsetCalculatorIlEEEEvlPT_PKS9_T0_T1_
        .type           _ZN2at6native26_fft_conjugate_copy_kernelIN3c107complexIdEE16OffsetCalculatorILi1ElLb0EENS0_33HermitianSymmetryOffsetCalculatorIlEEEEvlPT_PKS9_T0_T1_,@function
        .size           _ZN2at6native26_fft_conjugate_copy_kernelIN3c107complexIdEE16OffsetCalculatorILi1ElLb0EENS0_33HermitianSymmetryOffsetCalculatorIlEEEEvlPT_PKS9_T0_T1_,(.L_x_509 - _ZN2at6native26_fft_conjugate_copy_kernelIN3c107complexIdEE16OffsetCalculatorILi1ElLb0EENS0_33HermitianSymmetryOffsetCalculatorIlEEEEvlPT_PKS9_T0_T1_)
        .other          _ZN2at6native26_fft_conjugate_copy_kernelIN3c107complexIdEE16OffsetCalculatorILi1ElLb0EENS0_33HermitianSymmetryOffsetCalculatorIlEEEEvlPT_PKS9_T0_T1_,@"STO_CUDA_ENTRY STV_DEFAULT"
_ZN2at6native26_fft_conjugate_copy_kernelIN3c107complexIdEE16OffsetCalculatorILi1ElLb0EENS0_33HermitianSymmetryOffsetCalculatorIlEEEEvlPT_PKS9_T0_T1_:
.text._ZN2at6native26_fft_conjugate_copy_kernelIN3c107complexIdEE16OffsetCalculatorILi1ElLb0EENS0_33HermitianSymmetryOffsetCalculatorIlEEEEvlPT_PKS9_T0_T1_:
        /* <DEDUP_REMOVED lines=14> */
[----:B------:R-:W-:-:S12]  /*00e0*/  ULDC.64 UR4, c[0x0][0x208] ;  /* 0x0000820000047ab9 */ /* 0x000fd80000000a00 */
[----:B------:R-:W-:Y:S05]  /*00f0*/  @!P0 BRA `(.L_x_336) ;  /* 0x00000078003c8947 */ /* 0x000fea0003800000 */
[----:B------:R-:W-:-:S07]  /*0100*/  MOV R0, R5 ;  /* 0x0000000500007202 */ /* 0x000fce0000000f00 */
.L_x_457:
        /* <DEDUP_REMOVED lines=11> */
[----:B------:R-:W-:Y:S05]  /*01c0*/  CALL.REL.NOINC `($__internal_4_$__cuda_sm20_div_s64) ;  /* 0x0000009800d47944 */ /* 0x000fea0003c00000 */
        /* <DEDUP_REMOVED lines=13> */
.L_x_338:
        /* <DEDUP_REMOVED lines=23> */
.L_x_339:
[----:B------:R-:W-:Y:S05]  /*0410*/  BSYNC B0 ;  /* 0x0000000000007941 */ /* 0x000fea0003800000 */
.L_x_337:
        /* <DEDUP_REMOVED lines=16> */
[----:B------:R-:W-:Y:S01]  /*0520*/  MOV R13, UR9 ;  /* 0x00000009000d7c02 */ /* 0x000fe20008000f00 */
[----:B------:R-:W-:Y:S01]  /*0530*/  IMAD.MOV.U32 R21, RZ, RZ, R9 ;  /* 0x000000ffff157224 */ /* 0x000fe200078e0009 */
[----:B------:R-:W-:-:S07]  /*0540*/  MOV R3, 0x560 ;  /* 0x0000056000037802 */ /* 0x000fce0000000f00 */
[----:B------:R-:W-:Y:S05]  /*0550*/  CALL.REL.NOINC `($__internal_4_$__cuda_sm20_div_s64) ;  /* 0x0000009400f07944 */ /* 0x000fea0003c00000 */
[----:B------:R-:W-:Y:S01]  /*0560*/  IADD3 R10, P0, RZ, -R16, RZ ;  /* 0x80000010ff0a7210 */ /* 0x000fe20007f1e0ff */
[----:B------:R-:W-:Y:S01]  /*0570*/  ULDC.64 UR8, c[0x0][0x238] ;  /* 0x00008e0000087ab9 */ /* 0x000fe20000000a00 */
[----:B------:R-:W-:Y:S01]  /*0580*/  MOV R5, R9 ;  /* 0x0000000900057202 */ /* 0x000fe20000000f00 */
[----:B------:R-:W-:Y:S01]  /*0590*/  IMAD.MOV.U32 R4, RZ, RZ, R8 ;  /* 0x000000ffff047224 */ /* 0x000fe200078e0008 */
[----:B------:R-:W-:Y:S01]  /*05a0*/  IADD3.X R3, RZ, ~R17, RZ, P0, !PT ;  /* 0x80000011ff037210 */ /* 0x000fe200007fe4ff */
[----:B------:R-:W-:Y:S02]  /*05b0*/  IMAD.MOV.U32 R8, RZ, RZ, R16 ;  /* 0x000000ffff087224 */ /* 0x000fe400078e0010 */
[----:B------:R-:W-:-:S04]  /*05c0*/  IMAD.WIDE.U32 R4, R10, UR8, R4 ;  /* 0x000000080a047c25 */ /* 0x000fc8000f8e0004 */
[----:B------:R-:W-:-:S04]  /*05d0*/  IMAD R3, R3, UR8, RZ ;  /* 0x0000000803037c24 */ /* 0x000fc8000f8e02ff */
[----:B------:R-:W-:Y:S02]  /*05e0*/  IMAD R9, R10, UR9, R3 ;  /* 0x000000090a097c24 */ /* 0x000fe4000f8e0203 */
[----:B------:R-:W-:-:S03]  /*05f0*/  IMAD.MOV.U32 R3, RZ, RZ, R4 ;  /* 0x000000ffff037224 */ /* 0x000fc600078e0004 */
[----:B------:R-:W-:Y:S02]  /*0600*/  IADD3 R10, R5, R9, RZ ;  /* 0x00000009050a7210 */ /* 0x000fe40007ffe0ff */
[----:B------:R-:W-:Y:S01]  /*0610*/  MOV R9, R17 ;  /* 0x0000001100097202 */ /* 0x000fe20000000f00 */
[----:B------:R-:W-:Y:S06]  /*0620*/  BRA `(.L_x_343) ;  /* 0x0000000000607947 */ /* 0x000fec0003800000 */
.L_x_342:
[----:B------:R-:W-:Y:S01]  /*0630*/  ULDC UR7, c[0x0][0x238] ;  /* 0x00008e0000077ab9 */ /* 0x000fe20000000800 */
[----:B------:R-:W-:Y:S01]  /*0640*/  IMAD.MOV.U32 R10, RZ, RZ, RZ ;  /* 0x000000ffff0a7224 */ /* 0x000fe200078e00ff */
[----:B------:R-:W0:Y:S01]  /*0650*/  I2F.U32.RP R3, UR7 ;  /* 0x0000000700037d06 */ /* 0x000e220008209000 */
[----:B------:R-:W-:-:S07]  /*0660*/  ISETP.NE.U32.AND P2, PT, RZ, UR7, PT ;  /* 0x00000007ff007c0c */ /* 0x000fce000bf45070 */
[----:B0-----:R-:W0:Y:S02]  /*0670*/  MUFU.RCP R3, R3 ;  /* 0x0000000300037308 */ /* 0x001e240000001000 */
[----:B0-----:R-:W-:-:S06]  /*0680*/  VIADD R4, R3, 0xffffffe ;  /* 0x0ffffffe03047836 */ /* 0x001fcc0000000000 */
        /* <DEDUP_REMOVED lines=11> */
[----:B------:R-:W-:Y:S01]  /*0740*/  ISETP.GE.U32.AND P1, PT, R9, UR7, PT ;  /* 0x0000000709007c0c */ /* 0x000fe2000bf26070 */
[----:B------:R-:W-:-:S12]  /*0750*/  IMAD.MOV.U32 R9, RZ, RZ, RZ ;  /* 0x000000ffff097224 */ /* 0x000fd800078e00ff */
[----:B------:R-:W-:Y:S01]  /*0760*/  @P1 VIADD R5, R5, 0x1 ;  /* 0x0000000105051836 */ /* 0x000fe20000000000 */
[----:B------:R-:W-:-:S04]  /*0770*/  @!P2 LOP3.LUT R5, RZ, UR7, RZ, 0x33, !PT ;  /* 0x00000007ff05ac12 */ /* 0x000fc8000f8e33ff */
[----:B------:R-:W-:-:S05]  /*0780*/  IADD3 R3, -R5, RZ, RZ ;  /* 0x000000ff05037210 */ /* 0x000fca0007ffe1ff */
[----:B------:R-:W-:Y:S01]  /*0790*/  IMAD R3, R3, UR7, R8 ;  /* 0x0000000703037c24 */ /* 0x000fe2000f8e0208 */
[----:B------:R-:W-:-:S07]  /*07a0*/  MOV R8, R5 ;  /* 0x0000000500087202 */ /* 0x000fce0000000f00 */
.L_x_343:
[----:B------:R-:W-:Y:S05]  /*07b0*/  BSYNC B0 ;  /* 0x0000000000007941 */ /* 0x000fea0003800000 */
.L_x_341:
        /* <DEDUP_REMOVED lines=29> */
[----:B------:R-:W-:-:S03]  /*0990*/  IADD3.X R3, RZ, ~R17, RZ, P0, !PT ;  /* 0x80000011ff037210 */ /* 0x000fc600007fe4ff */
[----:B------:R-:W-:-:S04]  /*09a0*/  IMAD.WIDE.U32 R6, R10, UR8, R6 ;  /* 0x000000080a067c25 */ /* 0x000fc8000f8e0006 */
[----:B------:R-:W-:Y:S02]  /*09b0*/  IMAD R3, R3, UR8, RZ ;  /* 0x0000000803037c24 */ /* 0x000fe4000f8e02ff */
[----:B------:R-:W-:Y:S02]  /*09c0*/  IMAD.MOV.U32 R9, RZ, RZ, R6 ;  /* 0x000000ffff097224 */ /* 0x000fe400078e0006 */
[----:B------:R-:W-:Y:S02]  /*09d0*/  IMAD R3, R10, UR9, R3 ;  /* 0x000000090a037c24 */ /* 0x000fe4000f8e0203 */
[----:B------:R-:W-:-:S03]  /*09e0*/  IMAD.MOV.U32 R6, RZ, RZ, R16 ;  /* 0x000000ffff067224 */ /* 0x000fc600078e0010 */
[----:B------:R-:W-:Y:S02]  /*09f0*/  IADD3 R3, R7, R3, RZ ;  /* 0x0000000307037210 */ /* 0x000fe40007ffe0ff */
[----:B------:R-:W-:Y:S01]  /*0a00*/  MOV R7, R17 ;  /* 0x0000001100077202 */ /* 0x000fe20000000f00 */
[----:B------:R-:W-:Y:S06]  /*0a10*/  BRA `(.L_x_346) ;  /* 0x00000000005c7947 */ /* 0x000fec0003800000 */
.L_x_345:
[----:B------:R-:W-:Y:S02]  /*0a20*/  ULDC UR7, c[0x0][0x240] ;  /* 0x0000900000077ab9 */ /* 0x000fe40000000800 */
        /* <DEDUP_REMOVED lines=17> */
[----:B------:R-:W-:-:S12]  /*0b40*/  HFMA2.MMA R7, -RZ, RZ, 0, 0 ;  /* 0x00000000ff077435 */ /* 0x000fd800000001ff */
[----:B------:R-:W-:Y:S01]  /*0b50*/  @P1 VIADD R6, R6, 0x1 ;  /* 0x0000000106061836 */ /* 0x000fe20000000000 */
[----:B------:R-:W-:-:S04]  /*0b60*/  @!P2 LOP3.LUT R6, RZ, UR7, RZ, 0x33, !PT ;  /* 0x00000007ff06ac12 */ /* 0x000fc8000f8e33ff */
[----:B------:R-:W-:-:S05]  /*0b70*/  IADD3 R9, -R6, RZ, RZ ;  /* 0x000000ff06097210 */ /* 0x000fca0007ffe1ff */
[----:B------:R-:W-:-:S07]  /*0b80*/  IMAD R9, R9, UR7, R8 ;  /* 0x0000000709097c24 */ /* 0x000fce000f8e0208 */
.L_x_346:
[----:B------:R-:W-:Y:S05]  /*0b90*/  BSYNC B0 ;  /* 0x0000000000007941 */ /* 0x000fea0003800000 */
.L_x_344:
        /* <DEDUP_REMOVED lines=21> */
[----:B------:R-:W-:-:S03]  /*0cf0*/  ULDC.64 UR8, c[0x0][0x248] ;  /* 0x0000920000087ab9 */ /* 0x000fc60000000a00 */
[----:B------:R-:W-:Y:S01]  /*0d00*/  IADD3.X R3, RZ, ~R17, RZ, P0, !PT ;  /* 0x80000011ff037210 */ /* 0x000fe200007fe4ff */
[----:B------:R-:W-:-:S04]  /*0d10*/  IMAD.WIDE.U32 R6, R9, UR8, R6 ;  /* 0x0000000809067c25 */ /* 0x000fc8000f8e0006 */
[----:B------:R-:W-:-:S04]  /*0d20*/  IMAD R3, R3, UR8, RZ ;  /* 0x0000000803037c24 */ /* 0x000fc8000f8e02ff */
[----:B------:R-:W-:Y:S02]  /*0d30*/  IMAD R9, R9, UR9, R3 ;  /* 0x0000000909097c24 */ /* 0x000fe4000f8e0203 */
[----:B------:R-:W-:Y:S02]  /*0d40*/  IMAD.MOV.U32 R3, RZ, RZ, R6 ;  /* 0x000000ffff037224 */ /* 0x000fe400078e0006 */
[----:B------:R-:W-:Y:S01]  /*0d50*/  IMAD.MOV.U32 R6, RZ, RZ, R16 ;  /* 0x000000ffff067224 */ /* 0x000fe200078e0010 */
[----:B------:R-:W-:Y:S02]  /*0d60*/  IADD3 R8, R7, R9, RZ ;  /* 0x0000000907087210 */ /* 0x000fe40007ffe0ff */
[----:B------:R-:W-:Y:S01]  /*0d70*/  MOV R7, R17 ;  /* 0x0000001100077202 */ /* 0x000fe20000000f00 */
[----:B------:R-:W-:Y:S06]  /*0d80*/  BRA `(.L_x_349) ;  /* 0x00000000005c7947 */ /* 0x000fec0003800000 */
.L_x_348:
[----:B------:R-:W-:Y:S02]  /*0d90*/  ULDC UR7, c[0x0][0x248] ;  /* 0x0000920000077ab9 */ /* 0x000fe40000000800 */
        /* <DEDUP_REMOVED lines=20> */
[----:B------:R-:W-:Y:S02]  /*0ee0*/  IMAD R3, R3, UR7, R6 ;  /* 0x0000000703037c24 */ /* 0x000fe4000f8e0206 */
[----:B------:R-:W-:-:S07]  /*0ef0*/  IMAD.MOV.U32 R6, RZ, RZ, R9 ;  /* 0x000000ffff067224 */ /* 0x000fce00078e0009 */
.L_x_349:
[----:B------:R-:W-:Y:S05]  /*0f00*/  BSYNC B0 ;  /* 0x0000000000007941 */ /* 0x000fea0003800000 */
.L_x_347:
        /* <DEDUP_REMOVED lines=31> */
.L_x_351:
        /* <DEDUP_REMOVED lines=23> */
.L_x_352:
[----:B------:R-:W-:Y:S05]  /*1270*/  BSYNC B0 ;  /* 0x0000000000007941 */ /* 0x000fea0003800000 */
.L_x_350:
        /* <DEDUP_REMOVED lines=31> */
.L_x_354:
        /* <DEDUP_REMOVED lines=23> */
.L_x_355:
[----:B------:R-:W-:Y:S05]  /*15e0*/  BSYNC B0 ;  /* 0x0000000000007941 */ /* 0x000fea0003800000 */
.L_x_353:
        /* <DEDUP_REMOVED lines=31> */
.L_x_357:
        /* <DEDUP_REMOVED lines=23> */
.L_x_358:
[----:B------:R-:W-:Y:S05]  /*1950*/  BSYNC B0 ;  /* 0x0000000000007941 */ /* 0x000fea0003800000 */
.L_x_356:
        /* <DEDUP_REMOVED lines=31> */
.L_x_360:
        /* <DEDUP_REMOVED lines=23> */
.L_x_361:
[----:B------:R-:W-:Y:S05]  /*1cc0*/  BSYNC B0 ;  /* 0x0000000000007941 */ /* 0x000fea0003800000 */
.L_x_359:
        /* <DEDUP_REMOVED lines=31> */
.L_x_363:
        /* <DEDUP_REMOVED lines=23> */
.L_x_364:
[----:B------:R-:W-:Y:S05]  /*2030*/  BSYNC B0 ;  /* 0x0000000000007941 */ /* 0x000fea0003800000 */
.L_x_362:
        /* <DEDUP_REMOVED lines=31> */
.L_x_366:
        /* <DEDUP_REMOVED lines=23> */
.L_x_367:
[----:B------:R-:W-:Y:S05]  /*23a0*/  BSYNC B0 ;  /* 0x0000000000007941 */ /* 0x000fea0003800000 */
.L_x_365:
        /* <DEDUP_REMOVED lines=31> */
.L_x_369:
        /* <DEDUP_REMOVED lines=23> */
.L_x_370:
[----:B------:R-:W-:Y:S05]  /*2710*/  BSYNC B0 ;  /* 0x0000000000007941 */ /* 0x000fea0003800000 */
.L_x_368:
        /* <DEDUP_REMOVED lines=31> */
.L_x_372:
        /* <DEDUP_REMOVED lines=23> */
.L_x_373:
[----:B------:R-:W-:Y:S05]  /*2a80*/  BSYNC B0 ;  /* 0x0000000000007941 */ /* 0x000fea0003800000 */
.L_x_371:
        /* <DEDUP_REMOVED lines=31> */
.L_x_375:
        /* <DEDUP_REMOVED lines=23> */
.L_x_376:
[----:B------:R-:W-:Y:S05]  /*2df0*/  BSYNC B0 ;  /* 0x0000000000007941 */ /* 0x000fea0003800000 */
.L_x_374:
        /* <DEDUP_REMOVED lines=31> */
.L_x_378:
        /* <DEDUP_REMOVED lines=23> */
.L_x_379:
[----:B------:R-:W-:Y:S05]  /*3160*/  BSYNC B0 ;  /* 0x0000000000007941 */ /* 0x000fea0003800000 */
.L_x_377:
        /* <DEDUP_REMOVED lines=31> */
.L_x_381:
        /* <DEDUP_REMOVED lines=23> */
.L_x_382:
[----:B------:R-:W-:Y:S05]  /*34d0*/  BSYNC B0 ;  /* 0x0000000000007941 */ /* 0x000fea0003800000 */
.L_x_380:
        /* <DEDUP_REMOVED lines=31> */
.L_x_384:
        /* <DEDUP_REMOVED lines=23> */
.L_x_385:
[----:B------:R-:W-:Y:S05]  /*3840*/  BSYNC B0 ;  /* 0x0000000000007941 */ /* 0x000fea0003800000 */
.L_x_383:
        /* <DEDUP_REMOVED lines=31> */
.L_x_387:
        /* <DEDUP_REMOVED lines=23> */
.L_x_388:
[----:B------:R-:W-:Y:S05]  /*3bb0*/  BSYNC B0 ;  /* 0x0000000000007941 */ /* 0x000fea0003800000 */
.L_x_386:
        /* <DEDUP_REMOVED lines=31> */
.L_x_390:
        /* <DEDUP_REMOVED lines=23> */
.L_x_391:
[----:B------:R-:W-:Y:S05]  /*3f20*/  BSYNC B0 ;  /* 0x0000000000007941 */ /* 0x000fea0003800000 */
.L_x_389:
        /* <DEDUP_REMOVED lines=31> */
.L_x_393:
        /* <DEDUP_REMOVED lines=23> */
.L_x_394:
[----:B------:R-:W-:Y:S05]  /*4290*/  BSYNC B0 ;  /* 0x0000000000007941 */ /* 0x000fea0003800000 */
.L_x_392:
        /* <DEDUP_REMOVED lines=31> */
.L_x_396:
        /* <DEDUP_REMOVED lines=23> */
.L_x_397:
[----:B------:R-:W-:Y:S05]  /*4600*/  BSYNC B0 ;  /* 0x0000000000007941 */ /* 0x000fea0003800000 */
.L_x_395:
        /* <DEDUP_REMOVED lines=31> */
.L_x_399:
        /* <DEDUP_REMOVED lines=23> */
.L_x_400:
[----:B------:R-:W-:Y:S05]  /*4970*/  BSYNC B0 ;  /* 0x0000000000007941 */ /* 0x000fea0003800000 */
.L_x_398:
        /* <DEDUP_REMOVED lines=31> */
.L_x_402:
        /* <DEDUP_REMOVED lines=23> */
.L_x_403:
[----:B------:R-:W-:Y:S05]  /*4ce0*/  BSYNC B0 ;  /* 0x0000000000007941 */ /* 0x000fea0003800000 */
.L_x_401:
        /* <DEDUP_REMOVED lines=31> */
.L_x_405:
        /* <DEDUP_REMOVED lines=23> */
.L_x_406:
[----:B------:R-:W-:Y:S05]  /*5050*/  BSYNC B0 ;  /* 0x0000000000007941 */ /* 0x000fea0003800000 */
.L_x_404:
        /* <DEDUP_REMOVED lines=25> */
[----:B------:R-:W-:-:S04]  /*51f0*/  IMAD R3, R8, UR9, R3 ;  /* 0x0000000908037c24 */ /* 0x000fc8000f8e0203 */
[----:B------:R-:W-:Y:S01]  /*5200*/  IMAD.IADD R3, R7, 0x1, R3 ;  /* 0x0000000107037824 */ /* 0x000fe200078e0203 */
[----:B------:R-:W-:Y:S06]  /*5210*/  BRA `(.L_x_409) ;  /* 0x00000000005c7947 */ /* 0x000fec0003800000 */
.L_x_408:
[----:B------:R-:W-:Y:S01]  /*5220*/  ULDC UR7, c[0x0][0x2e8] ;  /* 0x0000ba0000077ab9 */ /* 0x000fe20000000800 */
[----:B------:R-:W-:Y:S01]  /*5230*/  IMAD.MOV.U32 R17, RZ, RZ, RZ ;  /* 0x000000ffff117224 */ /* 0x000fe200078e00ff */
[----:B------:R-:W0:Y:S01]  /*5240*/  I2F.U32.RP R3, UR7 ;  /* 0x0000000700037d06 */ /* 0x000e220008209000 */
[----:B------:R-:W-:-:S07]  /*5250*/  ISETP.NE.U32.AND P2, PT, RZ, UR7, PT ;  /* 0x00000007ff007c0c */ /* 0x000fce000bf45070 */
[----:B0-----:R-:W0:Y:S02]  /*5260*/  MUFU.RCP R3, R3 ;  /* 0x0000000300037308 */ /* 0x001e240000001000 */
[----:B0-----:R-:W-:Y:S02]  /*5270*/  IADD3 R8, R3, 0xffffffe, RZ ;  /* 0x0ffffffe03087810 */ /* 0x001fe40007ffe0ff */
[----:B------:R-:W-:-:S04]  /*5280*/  MOV R3, RZ ;  /* 0x000000ff00037202 */ /* 0x000fc80000000f00 */
        /* <DEDUP_REMOVED lines=11> */
[----:B------:R-:W-:-:S13]  /*5340*/  ISETP.GE.U32.AND P1, PT, R7, UR7, PT ;  /* 0x0000000707007c0c */ /* 0x000fda000bf26070 */
[----:B------:R-:W-:Y:S02]  /*5350*/  @P1 IADD3 R16, R16, 0x1, RZ ;  /* 0x0000000110101810 */ /* 0x000fe40007ffe0ff */
[----:B------:R-:W-:-:S05]  /*5360*/  @!P2 LOP3.LUT R16, RZ, UR7, RZ, 0x33, !PT ;  /* 0x00000007ff10ac12 */ /* 0x000fca000f8e33ff */
[----:B------:R-:W-:-:S04]  /*5370*/  IMAD.MOV R7, RZ, RZ, -R16 ;  /* 0x000000ffff077224 */ /* 0x000fc800078e0a10 */
[----:B------:R-:W-:-:S07]  /*5380*/  IMAD R6, R7, UR7, R6 ;  /* 0x0000000707067c24 */ /* 0x000fce000f8e0206 */
.L_x_409:
[----:B------:R-:W-:Y:S05]  /*5390*/  BSYNC B0 ;  /* 0x0000000000007941 */ /* 0x000fea0003800000 */
.L_x_407:
        /* <DEDUP_REMOVED lines=15> */
[----:B------:R-:W-:Y:S01]  /*5490*/  MOV R18, R17 ;  /* 0x0000001100127202 */ /* 0x000fe20000000f00 */
[----:B------:R-:W-:Y:S01]  /*54a0*/  IMAD.U32 R16, RZ, RZ, UR8 ;  /* 0x00000008ff107e24 */ /* 0x000fe2000f8e00ff */
[----:B------:R-:W-:Y:S02]  /*54b0*/  MOV R10, UR9 ;  /* 0x00000009000a7c02 */ /* 0x000fe40008000f00 */
[----:B------:R-:W-:-:S07]  /*54c0*/  MOV R3, 0x54e0 ;  /* 0x000054e000037802 */ /* 0x000fce0000000f00 */
[----:B------:R-:W-:Y:S05]  /*54d0*/  CALL.REL.NOINC `($__internal_5_$__cuda_sm20_rem_s64) ;  /* 0x0000004c00607944 */ /* 0x000fea0003c00000 */
[----:B------:R-:W-:Y:S01]  /*54e0*/  IMAD.MOV.U32 R6, RZ, RZ, R10 ;  /* 0x000000ffff067224 */ /* 0x000fe200078e000a */
[----:B------:R-:W-:Y:S01]  /*54f0*/  MOV R7, R15 ;  /* 0x0000000f00077202 */ /* 0x000fe20000000f00 */
[----:B------:R-:W-:Y:S06]  /*5500*/  BRA `(.L_x_412) ;  /* 0x0000000000507947 */ /* 0x000fec0003800000 */
.L_x_411:
        /* <DEDUP_REMOVED lines=12> */
[----:B------:R-:W-:Y:S01]  /*55d0*/  IMAD R16, R7, UR7, R16 ;  /* 0x0000000707107c24 */ /* 0x000fe2000f8e0210 */
[----:B------:R-:W-:-:S04]  /*55e0*/  HFMA2.MMA R7, -RZ, RZ, 0, 0 ;  /* 0x00000000ff077435 */ /* 0x000fc800000001ff */
[----:B------:R-:W-:-:S13]  /*55f0*/  ISETP.GE.U32.AND P0, PT, R16, UR7, PT ;  /* 0x0000000710007c0c */ /* 0x000fda000bf06070 */
[----:B------:R-:W-:-:S05]  /*5600*/  @P0 VIADD R16, R16, -UR7 ;  /* 0x8000000710100c36 */ /* 0x000fca0008000000 */
[----:B------:R-:W-:-:S13]  /*5610*/  ISETP.GE.U32.AND P0, PT, R16, UR7, PT ;  /* 0x0000000710007c0c */ /* 0x000fda000bf06070 */
[----:B------:R-:W-:Y:S02]  /*5620*/  @P0 IADD3 R16, R16, -UR7, RZ ;  /* 0x8000000710100c10 */ /* 0x000fe4000fffe0ff */
[----:B------:R-:W-:-:S05]  /*5630*/  @!P1 LOP3.LUT R16, RZ, UR7, RZ, 0x33, !PT ;  /* 0x00000007ff109c12 */ /* 0x000fca000f8e33ff */
[----:B------:R-:W-:-:S07]  /*5640*/  IMAD.MOV.U32 R6, RZ, RZ, R16 ;  /* 0x000000ffff067224 */ /* 0x000fce00078e0010 */
.L_x_412:
[----:B------:R-:W-:Y:S05]  /*5650*/  BSYNC B0 ;  /* 0x0000000000007941 */ /* 0x000fea0003800000 */
.L_x_410:
[----:B------:R-:W-:Y:S02]  /*5660*/  ULDC.64 UR8, c[0x0][0x3b8] ;  /* 0x0000ee0000087ab9 */ /* 0x000fe40000000a00 */
[----:B------:R-:W-:Y:S02]  /*5670*/  IMAD R3, R7, UR8, RZ ;  /* 0x0000000807037c24 */ /* 0x000fe4000f8e02ff */
[----:B------:R-:W-:-:S04]  /*5680*/  IMAD.WIDE.U32 R4, R6, UR8, R4 ;  /* 0x0000000806047c25 */ /* 0x000fc8000f8e0004 */
[----:B------:R-:W-:-:S04]  /*5690*/  IMAD R3, R6, UR9, R3 ;  /* 0x0000000906037c24 */ /* 0x000fc8000f8e0203 */
[----:B------:R-:W-:-:S07]  /*56a0*/  IMAD.IADD R5, R5, 0x1, R3 ;  /* 0x0000000105057824 */ /* 0x000fce00078e0203 */
.L_x_340:
[----:B------:R-:W0:Y:S01]  /*56b0*/  LDC R6, c[0x0][0x3c0] ;  /* 0x0000f000ff067b82 */ /* 0x000e220000000800 */
[----:B------:R-:W-:Y:S01]  /*56c0*/  MOV R7, RZ ;  /* 0x000000ff00077202 */ /* 0x000fe20000000f00 */
[----:B------:R-:W-:Y:S01]  /*56d0*/  IMAD.MOV.U32 R8, RZ, RZ, RZ ;  /* 0x000000ffff087224 */ /* 0x000fe200078e00ff */
[----:B0-----:R-:W-:-:S13]  /*56e0*/  ISETP.GE.AND P0, PT, R6, 0x1, PT ;  /* 0x000000010600780c */ /* 0x001fda0003f06270 */
[----:B------:R-:W-:Y:S05]  /*56f0*/  @!P0 BRA `(.L_x_413) ;  /* 0x0000002000748947 */ /* 0x000fea0003800000 */
[----:B------:R-:W-:Y:S01]  /*5700*/  VIMNMX R6, R6, 0x1, !PT ;  /* 0x0000000106067848 */ /* 0x000fe20007fe0100 */
[----:B------:R-:W-:Y:S01]  /*5710*/  IMAD.MOV.U32 R7, RZ, RZ, RZ ;  /* 0x000000ffff077224 */ /* 0x000fe200078e00ff */
[----:B------:R-:W-:Y:S02]  /*5720*/  CS2R R8, SRZ ;  /* 0x0000000000087805 */ /* 0x000fe4000001ff00 */
[----:B------:R-:W-:Y:S01]  /*5730*/  MOV R10, R0 ;  /* 0x00000000000a7202 */ /* 0x000fe20000000f00 */
[----:B------:R-:W-:Y:S01]  /*5740*/  IMAD.MOV.U32 R21, RZ, RZ, R2 ;  /* 0x000000ffff157224 */ /* 0x000fe200078e0002 */
[----:B------:R-:W-:-:S04]  /*5750*/  IADD3 R3, R6, -0x1, RZ ;  /* 0xffffffff06037810 */ /* 0x000fc80007ffe0ff */
[----:B------:R-:W-:-:S13]  /*5760*/  ISETP.GE.U32.AND P0, PT, R3, 0x3, PT ;  /* 0x000000030300780c */ /* 0x000fda0003f06070 */
[----:B------:R-:W-:Y:S05]  /*5770*/  @!P0 BRA `(.L_x_414) ;  /* 0x0000001000d88947 */ /* 0x000fea0003800000 */
[C---:B------:R-:W-:Y:S01]  /*5780*/  LOP3.LUT R11, R6.reuse, 0x3, RZ, 0xc0, !PT ;  /* 0x00000003060b7812 */ /* 0x040fe200078ec0ff */
[----:B------:R-:W-:Y:S01]  /*5790*/  HFMA2.MMA R7, -RZ, RZ, 0, 0 ;  /* 0x00000000ff077435 */ /* 0x000fe200000001ff */
[----:B------:R-:W-:Y:S01]  /*57a0*/  CS2R R8, SRZ ;  /* 0x0000000000087805 */ /* 0x000fe2000001ff00 */
[----:B------:R-:W-:Y:S01]  /*57b0*/  IMAD.MOV.U32 R10, RZ, RZ, R0 ;  /* 0x000000ffff0a7224 */ /* 0x000fe200078e0000 */
[----:B------:R-:W-:Y:S01]  /*57c0*/  MOV R21, R2 ;  /* 0x0000000200157202 */ /* 0x000fe20000000f00 */
[----:B------:R-:W-:-:S07]  /*57d0*/  IMAD.IADD R11, R6, 0x1, -R11 ;  /* 0x00000001060b7824 */ /* 0x000fce00078e0a0b */
.L_x_439:
        /* <DEDUP_REMOVED lines=10> */
[----:B------:R-:W-:Y:S02]  /*5880*/  MOV R13, R15 ;  /* 0x0000000f000d7202 */ /* 0x000fe40000000f00 */
[----:B------:R-:W-:-:S07]  /*5890*/  MOV R3, 0x58b0 ;  /* 0x000058b000037802 */ /* 0x000fce0000000f00 */
[----:B------:R-:W-:Y:S05]  /*58a0*/  CALL.REL.NOINC `($__internal_4_$__cuda_sm20_div_s64) ;  /* 0x00000044001c7944 */ /* 0x000fea0003c00000 */
[----:B------:R-:W-:Y:S01]  /*58b0*/  IADD3 R13, P0, RZ, -R16, RZ ;  /* 0x80000010ff0d7210 */ /* 0x000fe20007f1e0ff */
[--C-:B------:R-:W-:Y:S01]  /*58c0*/  IMAD.MOV.U32 R27, RZ, RZ, R17.reuse ;  /* 0x000000ffff1b7224 */ /* 0x100fe200078e0011 */
[----:B------:R-:W-:Y:S02]  /*58d0*/  MOV R20, R10 ;  /* 0x0000000a00147202 */ /* 0x000fe40000000f00 */
[----:B------:R-:W-:Y:S01]  /*58e0*/  MOV R26, R16 ;  /* 0x00000010001a7202 */ /* 0x000fe20000000f00 */
[----:B------:R-:W-:Y:S02]  /*58f0*/  IMAD.X R3, RZ, RZ, ~R17, P0 ;  /* 0x000000ffff037224 */ /* 0x000fe400000e0e11 */
[----:B------:R-:W-:-:S04]  /*5900*/  IMAD.WIDE.U32 R18, R14, R13, R20 ;  /* 0x0000000d0e127225 */ /* 0x000fc800078e0014 */
[----:B------:R-:W-:-:S04]  /*5910*/  IMAD R3, R3, R14, RZ ;  /* 0x0000000e03037224 */ /* 0x000fc800078e02ff */
[----:B------:R-:W-:-:S04]  /*5920*/  IMAD R3, R15, R13, R3 ;  /* 0x0000000d0f037224 */ /* 0x000fc800078e0203 */
[----:B------:R-:W-:Y:S01]  /*5930*/  IMAD.IADD R3, R19, 0x1, R3 ;  /* 0x0000000113037824 */ /* 0x000fe200078e0203 */
[----:B------:R-:W-:Y:S06]  /*5940*/  BRA `(.L_x_417) ;  /* 0x0000000000587947 */ /* 0x000fec0003800000 */
.L_x_416:
        /* <DEDUP_REMOVED lines=22> */
.L_x_417:
[----:B------:R-:W-:Y:S05]  /*5ab0*/  BSYNC B0 ;  /* 0x0000000000007941 */ /* 0x000fea0003800000 */
.L_x_415:
        /* <DEDUP_REMOVED lines=20> */
.L_x_419:
        /* <DEDUP_REMOVED lines=8> */
.L_x_420:
[----:B------:R-:W-:Y:S05]  /*5c80*/  BSYNC B0 ;  /* 0x0000000000007941 */ /* 0x000fea0003800000 */
.L_x_418:
        /* <DEDUP_REMOVED lines=10> */
[----:B------:R-:W-:Y:S05]  /*5d30*/  CALL.REL.NOINC `($__internal_4_$__cuda_sm20_div_s64) ;  /* 0x0000003c00f87944 */ /* 0x000fea0003c00000 */
        /* <DEDUP_REMOVED lines=11> */
.L_x_422:
        /* <DEDUP_REMOVED lines=23> */
.L_x_423:
[----:B------:R-:W-:Y:S05]  /*5f60*/  BSYNC B0 ;  /* 0x0000000000007941 */ /* 0x000fea0003800000 */
.L_x_421:
        /* <DEDUP_REMOVED lines=21> */
.L_x_425:
        /* <DEDUP_REMOVED lines=8> */
.L_x_426:
[----:B------:R-:W-:Y:S05]  /*6140*/  BSYNC B0 ;  /* 0x0000000000007941 */ /* 0x000fea0003800000 */
.L_x_424:
        /* <DEDUP_REMOVED lines=10> */
[----:B------:R-:W-:Y:S05]  /*61f0*/  CALL.REL.NOINC `($__internal_4_$__cuda_sm20_div_s64) ;  /* 0x0000003800c87944 */ /* 0x000fea0003c00000 */
        /* <DEDUP_REMOVED lines=11> */
.L_x_428:
        /* <DEDUP_REMOVED lines=23> */
.L_x_429:
[----:B------:R-:W-:Y:S05]  /*6420*/  BSYNC B0 ;  /* 0x0000000000007941 */ /* 0x000fea0003800000 */
.L_x_427:
[----:B------:R-:W-:Y:S01]  /*6430*/  HFMA2.MMA R10, -RZ, RZ, 0, 2.384185791015625e-07 ;  /* 0x00000004ff0a7435 */ /* 0x000fe200000001ff */
        /* <DEDUP_REMOVED lines=20> */
.L_x_431:
        /* <DEDUP_REMOVED lines=8> */
.L_x_432:
[----:B------:R-:W-:Y:S05]  /*6600*/  BSYNC B0 ;  /* 0x0000000000007941 */ /* 0x000fea0003800000 */
.L_x_430:
        /* <DEDUP_REMOVED lines=11> */
[----:B------:R-:W-:Y:S01]  /*66c0*/  IADD3 R13, P0, RZ, -R16, RZ ;  /* 0x80000010ff0d7210 */ /* 0x000fe20007f1e0ff */
[----:B------:R-:W-:Y:S01]  /*66d0*/  IMAD.MOV.U32 R18, RZ, RZ, R26 ;  /* 0x000000ffff127224 */ /* 0x000fe200078e001a */
[----:B------:R-:W-:Y:S01]  /*66e0*/  MOV R19, R27 ;  /* 0x0000001b00137202 */ /* 0x000fe20000000f00 */
[----:B------:R-:W-:Y:S01]  /*66f0*/  IMAD.MOV.U32 R10, RZ, RZ, R16 ;  /* 0x000000ffff0a7224 */ /* 0x000fe200078e0010 */
[----:B------:R-:W-:Y:S01]  /*6700*/  IADD3.X R3, RZ, ~R17, RZ, P0, !PT ;  /* 0x80000011ff037210 */ /* 0x000fe200007fe4ff */
[----:B------:R-:W-:Y:S02]  /*6710*/  IMAD.MOV.U32 R21, RZ, RZ, R17 ;  /* 0x000000ffff157224 */ /* 0x000fe400078e0011 */
[----:B------:R-:W-:-:S04]  /*6720*/  IMAD.WIDE.U32 R18, R14, R13, R18 ;  /* 0x0000000d0e127225 */ /* 0x000fc800078e0012 */
[----:B------:R-:W-:-:S04]  /*6730*/  IMAD R3, R3, R14, RZ ;  /* 0x0000000e03037224 */ /* 0x000fc800078e02ff */
[----:B------:R-:W-:-:S05]  /*6740*/  IMAD R3, R15, R13, R3 ;  /* 0x0000000d0f037224 */ /* 0x000fca00078e0203 */
[----:B------:R-:W-:Y:S01]  /*6750*/  IADD3 R3, R19, R3, RZ ;  /* 0x0000000313037210 */ /* 0x000fe20007ffe0ff */
[----:B------:R-:W-:Y:S06]  /*6760*/  BRA `(.L_x_435) ;  /* 0x0000000000587947 */ /* 0x000fec0003800000 */
.L_x_434:
        /* <DEDUP_REMOVED lines=22> */
.L_x_435:
[----:B------:R-:W-:Y:S05]  /*68d0*/  BSYNC B0 ;  /* 0x0000000000007941 */ /* 0x000fea0003800000 */
.L_x_433:
        /* <DEDUP_REMOVED lines=21> */
.L_x_437:
        /* <DEDUP_REMOVED lines=8> */
.L_x_438:
[----:B------:R-:W-:Y:S05]  /*6ab0*/  BSYNC B0 ;  /* 0x0000000000007941 */ /* 0x000fea0003800000 */
.L_x_436:
[----:B------:R-:W-:Y:S01]  /*6ac0*/  IADD3 R9, R9, 0x4, RZ ;  /* 0x0000000409097810 */ /* 0x000fe20007ffe0ff */
[----:B------:R-:W-:Y:S06]  /*6ad0*/  @P1 BRA `(.L_x_439) ;  /* 0xffffffec00401947 */ /* 0x000fec000383ffff */
.L_x_414:
        /* <DEDUP_REMOVED lines=15> */
[----:B------:R-:W-:Y:S01]  /*6bd0*/  IMAD.MOV.U32 R26, RZ, RZ, R16 ;  /* 0x000000ffff1a7224 */ /* 0x000fe200078e0010 */
[----:B------:R-:W-:Y:S02]  /*6be0*/  MOV R11, R21 ;  /* 0x00000015000b7202 */ /* 0x000fe40000000f00 */
[----:B------:R-:W-:Y:S01]  /*6bf0*/  MOV R27, R17 ;  /* 0x00000011001b7202 */ /* 0x000fe20000000f00 */
[----:B------:R-:W-:Y:S02]  /*6c00*/  IMAD.X R3, RZ, RZ, ~R17, P0 ;  /* 0x000000ffff037224 */ /* 0x000fe400000e0e11 */
[----:B------:R-:W-:-:S04]  /*6c10*/  IMAD.WIDE.U32 R10, R14, R13, R10 ;  /* 0x0000000d0e0a7225 */ /* 0x000fc800078e000a */
[----:B------:R-:W-:Y:S02]  /*6c20*/  IMAD R3, R3, R14, RZ ;  /* 0x0000000e03037224 */ /* 0x000fe400078e02ff */
[----:B------:R-:W-:Y:S02]  /*6c30*/  IMAD.MOV.U32 R19, RZ, RZ, R10 ;  /* 0x000000ffff137224 */ /* 0x000fe400078e000a */
[----:B------:R-:W-:-:S05]  /*6c40*/  IMAD R3, R15, R13, R3 ;  /* 0x0000000d0f037224 */ /* 0x000fca00078e0203 */
[----:B------:R-:W-:Y:S01]  /*6c50*/  IADD3 R3, R11, R3, RZ ;  /* 0x000000030b037210 */ /* 0x000fe20007ffe0ff */
[----:B------:R-:W-:Y:S06]  /*6c60*/  BRA `(.L_x_443) ;  /* 0x0000000000587947 */ /* 0x000fec0003800000 */
.L_x_442:
        /* <DEDUP_REMOVED lines=22> */
.L_x_443:
[----:B------:R-:W-:Y:S05]  /*6dd0*/  BSYNC B1 ;  /* 0x0000000000017941 */ /* 0x000fea0003800000 */
.L_x_441:
        /* <DEDUP_REMOVED lines=20> */
.L_x_445:
        /* <DEDUP_REMOVED lines=8> */
.L_x_446:
[----:B------:R-:W-:Y:S05]  /*6fa0*/  BSYNC B1 ;  /* 0x0000000000017941 */ /* 0x000fea0003800000 */
.L_x_444:
        /* <DEDUP_REMOVED lines=26> */
.L_x_448:
        /* <DEDUP_REMOVED lines=22> */
.L_x_449:
[----:B------:R-:W-:Y:S05]  /*72b0*/  BSYNC B1 ;  /* 0x0000000000017941 */ /* 0x000fea0003800000 */
.L_x_447:
        /* <DEDUP_REMOVED lines=21> */
.L_x_451:
        /* <DEDUP_REMOVED lines=8> */
.L_x_452:
[----:B------:R-:W-:Y:S05]  /*7490*/  BSYNC B1 ;  /* 0x0000000000017941 */ /* 0x000fea0003800000 */
.L_x_450:
        /* <DEDUP_REMOVED lines=15> */
[----:B------:R-:W-:Y:S05]  /*7590*/  CALL.REL.NOINC `($__internal_5_$__cuda_sm20_rem_s64) ;  /* 0x0000002c00307944 */ /* 0x000fea0003c00000 */
[----:B------:R-:W-:Y:S01]  /*75a0*/  IMAD.MOV.U32 R11, RZ, RZ, R15 ;  /* 0x000000ffff0b7224 */ /* 0x000fe200078e000f */
[----:B------:R-:W-:Y:S06]  /*75b0*/  BRA `(.L_x_455) ;  /* 0x00000000004c7947 */ /* 0x000fec0003800000 */
.L_x_454:
        /* <DEDUP_REMOVED lines=19> */
.L_x_455:
[----:B------:R-:W-:Y:S05]  /*76f0*/  BSYNC B1 ;  /* 0x0000000000017941 */ /* 0x000fea0003800000 */
.L_x_453:
        /* <DEDUP_REMOVED lines=20> */
.L_x_456:
        /* <DEDUP_REMOVED lines=8> */
.L_x_440:
[----:B------:R-:W-:Y:S05]  /*78c0*/  BSYNC B0 ;  /* 0x0000000000007941 */ /* 0x000fea0003800000 */
.L_x_413:
[----:B------:R-:W-:Y:S02]  /*78d0*/  ULDC.64 UR8, c[0x0][0x220] ;  /* 0x0000880000087ab9 */ /* 0x000fe40000000a00 */
[----:B------:R-:W-:-:S04]  /*78e0*/  LEA R10, P0, R4, UR8, 0x4 ;  /* 0x00000008040a7c11 */ /* 0x000fc8000f8020ff */
[----:B------:R-:W-:Y:S01]  /*78f0*/  LEA.HI.X R11, R4, UR9, R5, 0x4, P0 ;  /* 0x00000009040b7c11 */ /* 0x000fe200080f2405 */
[----:B------:R-:W0:Y:S01]  /*7900*/  LDC R3, c[0x0][0xc] ;  /* 0x00000300ff037b82 */ /* 0x000e220000000800 */
[----:B------:R-:W-:-:S03]  /*7910*/  ULDC.64 UR8, c[0x0][0x218] ;  /* 0x0000860000087ab9 */ /* 0x000fc60000000a00 */
[----:B------:R-:W2:Y:S01]  /*7920*/  LDG.E.128 R12, desc[UR4][R10.64] ;  /* 0x000000040a0c7981 */ /* 0x000ea2000c1e1d00 */
        /* <DEDUP_REMOVED lines=8> */
[----:B--2---:R-:W-:-:S07]  /*79b0*/  DADD R14, -RZ, -R14 ;  /* 0x00000000ff0e7229 */ /* 0x004fce000000090e */
[----:B------:R0:W-:Y:S05]  /*79c0*/  STG.E.128 desc[UR4][R4.64], R12 ;  /* 0x0000000c04007986 */ /* 0x0001ea000c101d04 */
[----:B------:R-:W-:Y:S05]  /*79d0*/  @!P0 BRA `(.L_x_457) ;  /* 0xffffff8400cc8947 */ /* 0x000fea000383ffff */
[----:B------:R-:W-:Y:S05]  /*79e0*/  EXIT ;  /* 0x000000000000794d */ /* 0x000fea0003800000 */
.L_x_336:
[----:B------:R-:W0:Y:S01]  /*79f0*/  LDC R4, c[0x0][0x3c0] ;  /* 0x0000f000ff047b82 */ /* 0x000e220000000800 */
[----:B------:R-:W-:Y:S01]  /*7a00*/  ULDC UR8, c[0x0][0x558] ;  /* 0x0001560000087ab9 */ /* 0x000fe20000000800 */
[----:B0-----:R-:W-:-:S04]  /*7a10*/  VIMNMX R4, R4, 0x1, !PT ;  /* 0x0000000104047848 */ /* 0x001fc80007fe0100 */
[----:B------:R-:W-:-:S07]  /*7a20*/  IADD3 R2, R4, -0x1, RZ ;  /* 0xffffffff04027810 */ /* 0x000fce0007ffe0ff */
.L_x_502:
        /* <DEDUP_REMOVED lines=14> */
.L_x_484:
        /* <DEDUP_REMOVED lines=27> */
.L_x_461:
        /* <DEDUP_REMOVED lines=16> */
[----:B------:R-:W-:Y:S01]  /*7dc0*/  ISETP.GE.U32.AND P2, PT, R15, R26, PT ;  /* 0x0000001a0f00720c */ /* 0x000fe20003f46070 */
[----:B------:R-:W-:-:S12]  /*7dd0*/  HFMA2.MMA R15, -RZ, RZ, 0, 0 ;  /* 0x00000000ff0f7435 */ /* 0x000fd800000001ff */
[----:B------:R-:W-:Y:S02]  /*7de0*/  @P2 IADD3 R13, R13, 0x1, RZ ;  /* 0x000000010d0d2810 */ /* 0x000fe40007ffe0ff */
[----:B------:R-:W-:-:S05]  /*7df0*/  @!P3 LOP3.LUT R13, RZ, R26, RZ, 0x33, !PT ;  /* 0x0000001aff0db212 */ /* 0x000fca00078e33ff */
[----:B------:R-:W-:-:S04]  /*7e00*/  IMAD.MOV R19, RZ, RZ, -R13 ;  /* 0x000000ffff137224 */ /* 0x000fc800078e0a0d */
[----:B------:R-:W-:Y:S02]  /*7e10*/  IMAD R19, R26, R19, R14 ;  /* 0x000000131a137224 */ /* 0x000fe400078e020e */
[----:B------:R-:W-:-:S07]  /*7e20*/  IMAD.MOV.U32 R14, RZ, RZ, R13 ;  /* 0x000000ffff0e7224 */ /* 0x000fce00078e000d */
.L_x_462:
[----:B------:R-:W-:Y:S05]  /*7e30*/  BSYNC B0 ;  /* 0x0000000000007941 */ /* 0x000fea0003800000 */
.L_x_460:
        /* <DEDUP_REMOVED lines=19> */
.L_x_464:
        /* <DEDUP_REMOVED lines=8> */
.L_x_465:
[----:B------:R-:W-:Y:S05]  /*7ff0*/  BSYNC B0 ;  /* 0x0000000000007941 */ /* 0x000fea0003800000 */
.L_x_463:
        /* <DEDUP_REMOVED lines=23> */
.L_x_467:
        /* <DEDUP_REMOVED lines=23> */
.L_x_468:
[----:B------:R-:W-:Y:S05]  /*82e0*/  BSYNC B0 ;  /* 0x0000000000007941 */ /* 0x000fea0003800000 */
.L_x_466:
        /* <DEDUP_REMOVED lines=19> */
.L_x_470:
        /* <DEDUP_REMOVED lines=8> */
.L_x_471:
[----:B------:R-:W-:Y:S05]  /*84a0*/  BSYNC B0 ;  /* 0x0000000000007941 */ /* 0x000fea0003800000 */
.L_x_469:
        /* <DEDUP_REMOVED lines=23> */
.L_x_473:
        /* <DEDUP_REMOVED lines=23> */
.L_x_474:
[----:B------:R-:W-:Y:S05]  /*8790*/  BSYNC B0 ;  /* 0x0000000000007941 */ /* 0x000fea0003800000 */
.L_x_472:
        /* <DEDUP_REMOVED lines=19> */
.L_x_476:
        /* <DEDUP_REMOVED lines=8> */
.L_x_477:
[----:B------:R-:W-:Y:S05]  /*8950*/  BSYNC B0 ;  /* 0x0000000000007941 */ /* 0x000fea0003800000 */
.L_x_475:
        /* <DEDUP_REMOVED lines=23> */
.L_x_479:
        /* <DEDUP_REMOVED lines=23> */
.L_x_480:
[----:B------:R-:W-:Y:S05]  /*8c40*/  BSYNC B0 ;  /* 0x0000000000007941 */ /* 0x000fea0003800000 */
.L_x_478:
        /* <DEDUP_REMOVED lines=19> */
.L_x_482:
        /* <DEDUP_REMOVED lines=8> */
.L_x_483:
[----:B------:R-:W-:Y:S05]  /*8e00*/  BSYNC B0 ;  /* 0x0000000000007941 */ /* 0x000fea0003800000 */
.L_x_481:
[----:B------:R-:W-:Y:S01]  /*8e10*/  VIADD R11, R11, 0x4 ;  /* 0x000000040b0b7836 */ /* 0x000fe20000000000 */
[----:B------:R-:W-:Y:S06]  /*8e20*/  @P1 BRA `(.L_x_484) ;  /* 0xffffffec00381947 */ /* 0x000fec000383ffff */
.L_x_459:
        /* <DEDUP_REMOVED lines=20> */
[-C--:B------:R-:W-:Y:S02]  /*8f70*/  IADD3.X R3, RZ, ~R17.reuse, RZ, P0, !PT ;  /* 0x80000011ff037210 */ /* 0x080fe400007fe4ff */
[----:B------:R-:W-:Y:S01]  /*8f80*/  MOV R15, R17 ;  /* 0x00000011000f7202 */ /* 0x000fe20000000f00 */
[----:B------:R-:W-:-:S04]  /*8f90*/  IMAD.WIDE.U32 R12, R26, R19, R12 ;  /* 0x000000131a0c7225 */ /* 0x000fc800078e000c */
[----:B------:R-:W-:-:S04]  /*8fa0*/  IMAD R3, R3, R26, RZ ;  /* 0x0000001a03037224 */ /* 0x000fc800078e02ff */
[----:B------:R-:W-:Y:S02]  /*8fb0*/  IMAD R3, R27, R19, R3 ;  /* 0x000000131b037224 */ /* 0x000fe400078e0203 */
[----:B------:R-:W-:-:S03]  /*8fc0*/  IMAD.MOV.U32 R19, RZ, RZ, R12 ;  /* 0x000000ffff137224 */ /* 0x000fc600078e000c */
[----:B------:R-:W-:Y:S01]  /*8fd0*/  IADD3 R3, R13, R3, RZ ;  /* 0x000000030d037210 */ /* 0x000fe20007ffe0ff */
[----:B------:R-:W-:Y:S06]  /*8fe0*/  BRA `(.L_x_488) ;  /* 0x00000000005c7947 */ /* 0x000fec0003800000 */
.L_x_487:
        /* <DEDUP_REMOVED lines=17> */
[----:B------:R-:W-:-:S12]  /*9100*/  IMAD.MOV.U32 R15, RZ, RZ, RZ ;  /* 0x000000ffff0f7224 */ /* 0x000fd800078e00ff */
[----:B------:R-:W-:Y:S01]  /*9110*/  @P1 VIADD R13, R13, 0x1 ;  /* 0x000000010d0d1836 */ /* 0x000fe20000000000 */
[----:B------:R-:W-:-:S04]  /*9120*/  @!P2 LOP3.LUT R13, RZ, R26, RZ, 0x33, !PT ;  /* 0x0000001aff0da212 */ /* 0x000fc800078e33ff */
[----:B------:R-:W-:-:S05]  /*9130*/  IADD3 R19, -R13, RZ, RZ ;  /* 0x000000ff0d137210 */ /* 0x000fca0007ffe1ff */
[----:B------:R-:W-:Y:S01]  /*9140*/  IMAD R19, R26, R19, R14 ;  /* 0x000000131a137224 */ /* 0x000fe200078e020e */
[----:B------:R-:W-:-:S07]  /*9150*/  MOV R14, R13 ;  /* 0x0000000d000e7202 */ /* 0x000fce0000000f00 */
.L_x_488:
[----:B------:R-:W-:Y:S05]  /*9160*/  BSYNC B1 ;  /* 0x0000000000017941 */ /* 0x000fea0003800000 */
.L_x_486:
        /* <DEDUP_REMOVED lines=20> */
.L_x_490:
        /* <DEDUP_REMOVED lines=8> */
.L_x_491:
[----:B------:R-:W-:Y:S05]  /*9330*/  BSYNC B1 ;  /* 0x0000000000017941 */ /* 0x000fea0003800000 */
.L_x_489:
        /* <DEDUP_REMOVED lines=23> */
.L_x_493:
        /* <DEDUP_REMOVED lines=22> */
.L_x_494:
[----:B------:R-:W-:Y:S05]  /*9610*/  BSYNC B1 ;  /* 0x0000000000017941 */ /* 0x000fea0003800000 */
.L_x_492:
        /* <DEDUP_REMOVED lines=21> */
.L_x_496:
        /* <DEDUP_REMOVED lines=9> */
.L_x_497:
[----:B------:R-:W-:Y:S05]  /*9800*/  BSYNC B1 ;  /* 0x0000000000017941 */ /* 0x000fea0003800000 */
.L_x_495:
        /* <DEDUP_REMOVED lines=12> */
[----:B------:R-:W-:Y:S05]  /*98d0*/  CALL.REL.NOINC `($__internal_5_$__cuda_sm20_rem_s64) ;  /* 0x0000000800607944 */ /* 0x000fea0003c00000 */
[----:B------:R-:W-:Y:S01]  /*98e0*/  MOV R12, R10 ;  /* 0x0000000a000c7202 */ /* 0x000fe20000000f00 */
[----:B------:R-:W-:Y:S01]  /*98f0*/  IMAD.MOV.U32 R13, RZ, RZ, R15 ;  /* 0x000000ffff0d7224 */ /* 0x000fe200078e000f */
[----:B------:R-:W-:Y:S06]  /*9900*/  BRA `(.L_x_500) ;  /* 0x00000000004c7947 */ /* 0x000fec0003800000 */
.L_x_499:
        /* <DEDUP_REMOVED lines=19> */
.L_x_500:
[----:B------:R-:W-:Y:S05]  /*9a40*/  BSYNC B1 ;  /* 0x0000000000017941 */ /* 0x000fea0003800000 */
.L_x_498:
        /* <DEDUP_REMOVED lines=20> */
.L_x_501:
        /* <DEDUP_REMOVED lines=8> */
.L_x_485:
[----:B------:R-:W-:Y:S05]  /*9c10*/  BSYNC B0 ;  /* 0x0000000000007941 */ /* 0x000fea0003800000 */
.L_x_458:
[----:B------:R-:W0:Y:S01]  /*9c20*/  LDC.64 R12, c[0x0][0x220] ;  /* 0x00008800ff0c7b82 */ /* 0x000e220000000a00 */
[----:B------:R-:W-:Y:S01]  /*9c30*/  ULDC.64 UR10, c[0x0][0x218] ;  /* 0x00008600000a7ab9 */ /* 0x000fe20000000a00 */
[----:B0-----:R-:W2:Y:S06]  /*9c40*/  LDG.E.128 R8, desc[UR4][R12.64] ;  /* 0x000000040c087981 */ /* 0x001eac000c1e1d00 */
        /* <DEDUP_REMOVED lines=13> */
        .weak           $__internal_4_$__cuda_sm20_div_s64
        .type           $__internal_4_$__cuda_sm20_div_s64,@function
        .size           $__internal_4_$__cuda_sm20_div_s64,($__internal_5_$__cuda_sm20_rem_s64 - $__internal_4_$__cuda_sm20_div_s64)
$__internal_4_$__cuda_sm20_div_s64:
[-C--:B------:R-:W-:Y:S02]  /*9d20*/  IADD3 R16, P2, RZ, -R18.reuse, RZ ;  /* 0x80000012ff107210 */ /* 0x080fe40007f5e0ff */
[----:B------:R-:W-:Y:S02]  /*9d30*/  ISETP.GE.AND P0, PT, R13, RZ, PT ;  /* 0x000000ff0d00720c */ /* 0x000fe40003f06270 */
[-C--:B------:R-:W-:Y:S02]  /*9d40*/  IADD3.X R17, RZ, ~R13.reuse, RZ, P2, !PT ;  /* 0x8000000dff117210 */ /* 0x080fe400017fe4ff */
[----:B------:R-:W-:Y:S02]  /*9d50*/  SEL R16, R16, R18, !P0 ;  /* 0x0000001210107207 */ /* 0x000fe40004000000 */
[----:B------:R-:W-:Y:S02]  /*9d60*/  SEL R17, R17, R13, !P0 ;  /* 0x0000000d11117207 */ /* 0x000fe40004000000 */
[----:B------:R-:W-:-:S02]  /*9d70*/  ISETP.GE.AND P4, PT, R21, RZ, PT ;  /* 0x000000ff1500720c */ /* 0x000fc40003f86270 */
        /* <DEDUP_REMOVED lines=21> */
[----:B------:R-:W-:Y:S01]  /*9ed0*/  MOV R29, RZ ;  /* 0x000000ff001d7202 */ /* 0x000fe20000000f00 */
[----:B------:R-:W-:Y:S02]  /*9ee0*/  IMAD R19, R23, R16, R19 ;  /* 0x0000001017137224 */ /* 0x000fe400078e0213 */
[----:B------:R-:W-:-:S04]  /*9ef0*/  IMAD.HI.U32 R24, R25, R20, RZ ;  /* 0x0000001419187227 */ /* 0x000fc800078e00ff */
[----:B------:R-:W-:-:S04]  /*9f00*/  IMAD.X R19, RZ, RZ, ~R19, P0 ;  /* 0x000000ffff137224 */ /* 0x000fc800000e0e13 */
[----:B------:R-:W-:-:S04]  /*9f10*/  IMAD.WIDE.U32 R24, P0, R25, R19, R24 ;  /* 0x0000001319187225 */ /* 0x000fc80007800018 */
[C---:B------:R-:W-:Y:S02]  /*9f20*/  IMAD R22, R23.reuse, R19, RZ ;  /* 0x0000001317167224 */ /* 0x040fe400078e02ff */
[----:B------:R-:W-:Y:S01]  /*9f30*/  IMAD.HI.U32 R20, P2, R23, R20, R24 ;  /* 0x0000001417147227 */ /* 0x000fe20007840018 */
[----:B------:R-:W-:-:S03]  /*9f40*/  IADD3 R24, P5, RZ, -R10, RZ ;  /* 0x8000000aff187210 */ /* 0x000fc60007fbe0ff */
[----:B------:R-:W-:Y:S01]  /*9f50*/  IMAD.HI.U32 R19, R23, R19, RZ ;  /* 0x0000001317137227 */ /* 0x000fe200078e00ff */
[----:B------:R-:W-:Y:S02]  /*9f60*/  SEL R24, R24, R10, !P4 ;  /* 0x0000000a18187207 */ /* 0x000fe40006000000 */
[----:B------:R-:W-:Y:S01]  /*9f70*/  IADD3 R22, P3, R22, R20, RZ ;  /* 0x0000001416167210 */ /* 0x000fe20007f7e0ff */
[----:B------:R-:W-:Y:S01]  /*9f80*/  IMAD.X R19, R19, 0x1, R23, P0 ;  /* 0x0000000113137824 */ /* 0x000fe200000e0617 */
[----:B------:R-:W-:-:S03]  /*9f90*/  IADD3.X R20, RZ, ~R21, RZ, P5, !PT ;  /* 0x80000015ff147210 */ /* 0x000fc60002ffe4ff */
[----:B------:R-:W-:Y:S01]  /*9fa0*/  IMAD.HI.U32 R28, R22, R24, RZ ;  /* 0x00000018161c7227 */ /* 0x000fe200078e00ff */
[----:B------:R-:W-:Y:S02]  /*9fb0*/  SEL R20, R20, R21, !P4 ;  /* 0x0000001514147207 */ /* 0x000fe40006000000 */
[----:B------:R-:W-:-:S03]  /*9fc0*/  IADD3.X R19, RZ, RZ, R19, P3, P2 ;  /* 0x000000ffff137210 */ /* 0x000fc60001fe4413 */
[----:B------:R-:W-:-:S04]  /*9fd0*/  IMAD.WIDE.U32 R22, R22, R20, R28 ;  /* 0x0000001416167225 */ /* 0x000fc800078e001c */
        /* <DEDUP_REMOVED lines=24> */
[-C--:B------:R-:W-:Y:S02]  /*a160*/  IADD3.X R17, RZ, R22.reuse, RZ, P3, !PT ;  /* 0x00000016ff117210 */ /* 0x080fe40001ffe4ff */
[----:B------:R-:W-:Y:S02]  /*a170*/  SEL R16, R16, R23, P0 ;  /* 0x0000001710107207 */ /* 0x000fe40000000000 */
[----:B------:R-:W-:Y:S02]  /*a180*/  SEL R22, R17, R22, P0 ;  /* 0x0000001611167207 */ /* 0x000fe40000000000 */
[----:B------:R-:W-:-:S02]  /*a190*/  IADD3 R17, P3, RZ, -R16, RZ ;  /* 0x80000010ff117210 */ /* 0x000fc40007f7e0ff */
[----:B------:R-:W-:Y:S02]  /*a1a0*/  LOP3.LUT R19, R13, R21, RZ, 0x3c, !PT ;  /* 0x000000150d137212 */ /* 0x000fe400078e3cff */
[----:B------:R-:W-:Y:S01]  /*a1b0*/  ISETP.NE.U32.AND P0, PT, R18, RZ, PT ;  /* 0x000000ff1200720c */ /* 0x000fe20003f05070 */
[----:B------:R-:W-:Y:S01]  /*a1c0*/  IMAD.X R18, RZ, RZ, ~R22, P3 ;  /* 0x000000ffff127224 */ /* 0x000fe200018e0e16 */
[----:B------:R-:W-:Y:S01]  /*a1d0*/  ISETP.GE.AND P2, PT, R19, RZ, PT ;  /* 0x000000ff1300720c */ /* 0x000fe20003f46270 */
[----:B------:R-:W-:Y:S01]  /*a1e0*/  IMAD.MOV.U32 R19, RZ, RZ, 0x0 ;  /* 0x00000000ff137424 */ /* 0x000fe200078e00ff */
[----:B------:R-:W-:Y:S02]  /*a1f0*/  ISETP.NE.AND.EX P0, PT, R13, RZ, PT, P0 ;  /* 0x000000ff0d00720c */ /* 0x000fe40003f05300 */
[----:B------:R-:W-:Y:S02]  /*a200*/  SEL R17, R17, R16, !P2 ;  /* 0x0000001011117207 */ /* 0x000fe40005000000 */
[----:B------:R-:W-:-:S02]  /*a210*/  SEL R18, R18, R22, !P2 ;  /* 0x0000001612127207 */ /* 0x000fc40005000000 */
[----:B------:R-:W-:Y:S02]  /*a220*/  SEL R16, R17, 0xffffffff, P0 ;  /* 0xffffffff11107807 */ /* 0x000fe40000000000 */
[----:B------:R-:W-:Y:S02]  /*a230*/  SEL R17, R18, 0xffffffff, P0 ;  /* 0xffffffff12117807 */ /* 0x000fe40000000000 */
[----:B------:R-:W-:-:S04]  /*a240*/  MOV R18, R3 ;  /* 0x0000000300127202 */ /* 0x000fc80000000f00 */
[----:B------:R-:W-:Y:S05]  /*a250*/  RET.REL.NODEC R18 `(_ZN2at6native26_fft_conjugate_copy_kernelIN3c107complexIdEE16OffsetCalculatorILi1ElLb0EENS0_33HermitianSymmetryOffsetCalculatorIlEEEEvlPT_PKS9_T0_T1_) ;  /* 0xffffff5c12687950 */ /* 0x000fea0003c3ffff */
        .weak           $__internal_5_$__cuda_sm20_rem_s64
        .type           $__internal_5_$__cuda_sm20_rem_s64,@function
        .size           $__internal_5_$__cuda_sm20_rem_s64,(.L_x_509 - $__internal_5_$__cuda_sm20_rem_s64)
$__internal_5_$__cuda_sm20_rem_s64:
[----:B------:R-:W-:Y:S02]  /*a260*/  IADD3 R13, P1, RZ, -R16, RZ ;  /* 0x80000010ff0d7210 */ /* 0x000fe40007f3e0ff */
[----:B------:R-:W-:Y:S02]  /*a270*/  ISETP.GE.AND P0, PT, R10, RZ, PT ;  /* 0x000000ff0a00720c */ /* 0x000fe40003f06270 */
[----:B------:R-:W-:Y:S02]  /*a280*/  IADD3.X R15, RZ, ~R10, RZ, P1, !PT ;  /* 0x8000000aff0f7210 */ /* 0x000fe40000ffe4ff */
        /* <DEDUP_REMOVED lines=62> */
[----:B------:R-:W-:Y:S02]  /*a670*/  SEL R21, R12, R21, P0 ;  /* 0x000000150c157207 */ /* 0x000fe40000000000 */
[----:B------:R-:W-:Y:S02]  /*a680*/  MOV R13, 0x0 ;  /* 0x00000000000d7802 */ /* 0x000fe40000000f00 */
[----:B------:R-:W-:Y:S02]  /*a690*/  SEL R15, R14, R15, P0 ;  /* 0x0000000f0e0f7207 */ /* 0x000fe40000000000 */
[----:B------:R-:W-:Y:S02]  /*a6a0*/  IADD3 R12, P2, RZ, -R21, RZ ;  /* 0x80000015ff0c7210 */ /* 0x000fe40007f5e0ff */
[----:B------:R-:W-:Y:S02]  /*a6b0*/  ISETP.NE.U32.AND P0, PT, R16, RZ, PT ;  /* 0x000000ff1000720c */ /* 0x000fe40003f05070 */
[----:B------:R-:W-:-:S02]  /*a6c0*/  IADD3.X R14, RZ, ~R15, RZ, P2, !PT ;  /* 0x8000000fff0e7210 */ /* 0x000fc400017fe4ff */
[----:B------:R-:W-:Y:S02]  /*a6d0*/  ISETP.NE.AND.EX P0, PT, R10, RZ, PT, P0 ;  /* 0x000000ff0a00720c */ /* 0x000fe40003f05300 */
[----:B------:R-:W-:Y:S01]  /*a6e0*/  SEL R10, R12, R21, !P1 ;  /* 0x000000150c0a7207 */ /* 0x000fe20004800000 */
[----:B------:R-:W-:Y:S01]  /*a6f0*/  IMAD.MOV.U32 R12, RZ, RZ, R3 ;  /* 0x000000ffff0c7224 */ /* 0x000fe200078e0003 */
[----:B------:R-:W-:Y:S02]  /*a700*/  SEL R15, R14, R15, !P1 ;  /* 0x0000000f0e0f7207 */ /* 0x000fe40004800000 */
[----:B------:R-:W-:Y:S02]  /*a710*/  SEL R10, R10, 0xffffffff, P0 ;  /* 0xffffffff0a0a7807 */ /* 0x000fe40000000000 */
[----:B------:R-:W-:Y:S01]  /*a720*/  SEL R15, R15, 0xffffffff, P0 ;  /* 0xffffffff0f0f7807 */ /* 0x000fe20000000000 */
[----:B------:R-:W-:Y:S06]  /*a730*/  RET.REL.NODEC R12 `(_ZN2at6native26_fft_conjugate_copy_kernelIN3c107complexIdEE16OffsetCalculatorILi1ElLb0EENS0_33HermitianSymmetryOffsetCalculatorIlEEEEvlPT_PKS9_T0_T1_) ;  /* 0xffffff580c307950 */ /* 0x000fec0003c3ffff */
.L_x_503:
        /* <DEDUP_REMOVED lines=12> */
.L_x_509:


//--------------------- .nv.shared.reserved.0     --------------------------
	.section	.nv.shared.reserved.0,"aw",@nobits
	.weak		__nv_reservedSMEM_offset_0_alias
	.size		__nv_reservedSMEM_offset_0_alias, 0, 0
	.other		__nv_reservedSMEM_offset_0_alias,@"STO_CUDA_RESERVED_SHARED STV_DEFAULT"
__nv_reservedSMEM_offset_0_alias:
	.zero		0


//--------------------- .nv.global                --------------------------
	.section	.nv.global,"aw",@nobits
.nv.global:
	.type		_ZN45_INTERNAL_ac02cf58_14_SpectralOps_cu_bd418f174cuda3std3__48in_placeE,@object
	.size		_ZN45_INTERNAL_ac02cf58_14_SpectralOps_cu_bd418f174cuda3std3__48in_placeE,(_ZN45_INTERNAL_ac02cf58_14_SpectralOps_cu_bd418f174cuda3std6ranges3__45__cpo8distanceE - _ZN45_INTERNAL_ac02cf58_14_SpectralOps_cu_bd418f174cuda3std3__48in_placeE)
_ZN45_INTERNAL_ac02cf58_14_SpectralOps_cu_bd418f174cuda3std3__48in_placeE:
	.zero		1
	.type		_ZN45_INTERNAL_ac02cf58_14_SpectralOps_cu_bd418f174cuda3std6ranges3__45__cpo8distanceE,@object
	.size		_ZN45_INTERNAL_ac02cf58_14_SpectralOps_cu_bd418f174cuda3std6ranges3__45__cpo8distanceE,(_ZN45_INTERNAL_ac02cf58_14_SpectralOps_cu_bd418f174cuda3std3__45__cpo6cbeginE - _ZN45_INTERNAL_ac02cf58_14_SpectralOps_cu_bd418f174cuda3std6ranges3__45__cpo8distanceE)
_ZN45_INTERNAL_ac02cf58_14_SpectralOps_cu_bd418f174cuda3std6ranges3__45__cpo8distanceE:
	.zero		1
	.type		_ZN45_INTERNAL_ac02cf58_14_SpectralOps_cu_bd418f174cuda3std3__45__cpo6cbeginE,@object
	.size		_ZN45_INTERNAL_ac02cf58_14_SpectralOps_cu_bd418f174cuda3std3__45__cpo6cbeginE,(_ZN45_INTERNAL_ac02cf58_14_SpectralOps_cu_bd418f174cuda3std6ranges3__45__cpo7advanceE - _ZN45_INTERNAL_ac02cf58_14_SpectralOps_cu_bd418f174cuda3std3__45__cpo6cbeginE)
_ZN45_INTERNAL_ac02cf58_14_SpectralOps_cu_bd418f174cuda3std3__45__cpo6cbeginE:
	.zero		1
	.type		_ZN45_INTERNAL_ac02cf58_14_SpectralOps_cu_bd418f174cuda3std6ranges3__45__cpo7advanceE,@object
	.size		_ZN45_INTERNAL_ac02cf58_14_SpectralOps_cu_bd418f174cuda3std6ranges3__45__cpo7advanceE,(_ZN45_INTERNAL_ac02cf58_14_SpectralOps_cu_bd418f174cuda3std3__45__cpo7crbeginE - _ZN45_INTERNAL_ac02cf58_14_SpectralOps_cu_bd418f174cuda3std6ranges3__45__cpo7advanceE)
_ZN45_INTERNAL_ac02cf58_14_SpectralOps_cu_bd418f174cuda3std6ranges3__45__cpo7advanceE:
	.zero		1
	.type		_ZN45_INTERNAL_ac02cf58_14_SpectralOps_cu_bd418f174cuda3std3__45__cpo7crbeginE,@object
	.size		_ZN45_INTERNAL_ac02cf58_14_SpectralOps_cu_bd418f174cuda3std3__45__cpo7crbeginE,(_ZN45_INTERNAL_ac02cf58_14_SpectralOps_cu_bd418f174cuda3std6ranges3__45__cpo4dataE - _ZN45_INTERNAL_ac02cf58_14_SpectralOps_cu_bd418f174cuda3std3__45__cpo7crbeginE)
_ZN45_INTERNAL_ac02cf58_14_SpectralOps_cu_bd418f174cuda3std3__45__cpo7crbeginE:
	.zero		1
	.type		_ZN45_INTERNAL_ac02cf58_14_SpectralOps_cu_bd418f174cuda3std6ranges3__45__cpo4dataE,@object
	.size		_ZN45_INTERNAL_ac02cf58_14_SpectralOps_cu_bd418f174cuda3std6ranges3__45__cpo4dataE,(_ZN45_INTERNAL_ac02cf58_14_SpectralOps_cu_bd418f174cuda3std6ranges3__45__cpo5beginE - _ZN45_INTERNAL_ac02cf58_14_SpectralOps_cu_bd418f174cuda3std6ranges3__45__cpo4dataE)
_ZN45_INTERNAL_ac02cf58_14_SpectralOps_cu_bd418f174cuda3std6ranges3__45__cpo4dataE:
	.zero		1
	.type		_ZN45_INTERNAL_ac02cf58_14_SpectralOps_cu_bd418f174cuda3std6ranges3__45__cpo5beginE,@object
	.size		_ZN45_INTERNAL_ac02cf58_14_SpectralOps_cu_bd418f174cuda3std6ranges3__45__cpo5beginE,(_ZN45_INTERNAL_ac02cf58_14_SpectralOps_cu_bd418f174cuda3std3__447_GLOBAL__N__ac02cf58_14_SpectralOps_cu_bd418f176ignoreE - _ZN45_INTERNAL_ac02cf58_14_SpectralOps_cu_bd418f174cuda3std6ranges3__45__cpo5beginE)
_ZN45_INTERNAL_ac02cf58_14_SpectralOps_cu_bd418f174cuda3std6ranges3__45__cpo5beginE:
	.zero		1
	.type		_ZN45_INTERNAL_ac02cf58_14_SpectralOps_cu_bd418f174cuda3std3__447_GLOBAL__N__ac02cf58_14_SpectralOps_cu_bd418f176ignoreE,@object
	.size		_ZN45_INTERNAL_ac02cf58_14_SpectralOps_cu_bd418f174cuda3std3__447_GLOBAL__N__ac02cf58_14_SpectralOps_cu_bd418f176ignoreE,(_ZN45_INTERNAL_ac02cf58_14_SpectralOps_cu_bd418f174cuda3std6ranges3__45__cpo4sizeE - _ZN45_INTERNAL_ac02cf58_14_SpectralOps_cu_bd418f174cuda3std3__447_GLOBAL__N__ac02cf58_14_SpectralOps_cu_bd418f176ignoreE)
_ZN45_INTERNAL_ac02cf58_14_SpectralOps_cu_bd418f174cuda3std3__447_GLOBAL__N__ac02cf58_14_SpectralOps_cu_bd418f176ignoreE:
	.zero		1
	.type		_ZN45_INTERNAL_ac02cf58_14_SpectralOps_cu_bd418f174cuda3std6ranges3__45__cpo4sizeE,@object
	.size		_ZN45_INTERNAL_ac02cf58_14_SpectralOps_cu_bd418f174cuda3std6ranges3__45__cpo4sizeE,(_ZN45_INTERNAL_ac02cf58_14_SpectralOps_cu_bd418f174cuda3std3__45__cpo5beginE - _ZN45_INTERNAL_ac02cf58_14_SpectralOps_cu_bd418f174cuda3std6ranges3__45__cpo4sizeE)
_ZN45_INTERNAL_ac02cf58_14_SpectralOps_cu_bd418f174cuda3std6ranges3__45__cpo4sizeE:
	.zero		1
	.type		_ZN45_INTERNAL_ac02cf58_14_SpectralOps_cu_bd418f174cuda3std3__45__cpo5beginE,@object
	.size		_ZN45_INTERNAL_ac02cf58_14_SpectralOps_cu_bd418f174cuda3std3__45__cpo5beginE,(_ZN45_INTERNAL_ac02cf58_14_SpectralOps_cu_bd418f174cuda3std6ranges3__45__cpo6cbeginE - _ZN45_INTERNAL_ac02cf58_14_SpectralOps_cu_bd418f174cuda3std3__45__cpo5beginE)
_ZN45_INTERNAL_ac02cf58_14_SpectralOps_cu_bd418f174cuda3std3__45__cpo5beginE:
	.zero		1
	.type		_ZN45_INTERNAL_ac02cf58_14_SpectralOps_cu_bd418f174cuda3std6ranges3__45__cpo6cbeginE,@object
	.size		_ZN45_INTERNAL_ac02cf58_14_SpectralOps_cu_bd418f174cuda3std6ranges3__45__cpo6cbeginE,(_ZN45_INTERNAL_ac02cf58_14_SpectralOps_cu_bd418f174cuda3std3__45__cpo6rbeginE - _ZN45_INTERNAL_ac02cf58_14_SpectralOps_cu_bd418f174cuda3std6ranges3__45__cpo6cbeginE)
_ZN45_INTERNAL_ac02cf58_14_SpectralOps_cu_bd418f174cuda3std6ranges3__45__cpo6cbeginE:
	.zero		1
	.type		_ZN45_INTERNAL_ac02cf58_14_SpectralOps_cu_bd418f174cuda3std3__45__cpo6rbeginE,@object
	.size		_ZN45_INTERNAL_ac02cf58_14_SpectralOps_cu_bd418f174cuda3std3__45__cpo6rbeginE,(_ZN45_INTERNAL_ac02cf58_14_SpectralOps_cu_bd418f174cuda3std6ranges3__45__cpo4nextE - _ZN45_INTERNAL_ac02cf58_14_SpectralOps_cu_bd418f174cuda3std3__45__cpo6rbeginE)
_ZN45_INTERNAL_ac02cf58_14_SpectralOps_cu_bd418f174cuda3std3__45__cpo6rbeginE:
	.zero		1
	.type		_ZN45_INTERNAL_ac02cf58_14_SpectralOps_cu_bd418f174cuda3std6ranges3__45__cpo4nextE,@object
	.size		_ZN45_INTERNAL_ac02cf58_14_SpectralOps_cu_bd418f174cuda3std6ranges3__45__cpo4nextE,(_ZN45_INTERNAL_ac02cf58_14_SpectralOps_cu_bd418f174cuda3std6ranges3__45__cpo4swapE - _ZN45_INTERNAL_ac02cf58_14_SpectralOps_cu_bd418f174cuda3std6ranges3__45__cpo4nextE)
_ZN45_INTERNAL_ac02cf58_14_SpectralOps_cu_bd418f174cuda3std6ranges3__45__cpo4nextE:
	.zero		1
	.type		_ZN45_INTERNAL_ac02cf58_14_SpectralOps_cu_bd418f174cuda3std6ranges3__45__cpo4swapE,@object
	.size		_ZN45_INTERNAL_ac02cf58_14_SpectralOps_cu_bd418f174cuda3std6ranges3__45__cpo4swapE,(_ZN45_INTERNAL_ac02cf58_14_SpectralOps_cu_bd418f174cuda3std3__420unreachable_sentinelE - _ZN45_INTERNAL_ac02cf58_14_SpectralOps_cu_bd418f174cuda3std6ranges3__45__cpo4swapE)
_ZN45_INTERNAL_ac02cf58_14_SpectralOps_cu_bd418f174cuda3std6ranges3__45__cpo4swapE:
	.zero		1
	.type		_ZN45_INTERNAL_ac02cf58_14_SpectralOps_cu_bd418f174cuda3std3__420unreachable_sentinelE,@object
	.size		_ZN45_INTERNAL_ac02cf58_14_SpectralOps_cu_bd418f174cuda3std3__420unreachable_sentinelE,(_ZN45_INTERNAL_ac02cf58_14_SpectralOps_cu_bd418f176thrust23THRUST_300001_SM_900_NS6system6detail10sequential3seqE - _ZN45_INTERNAL_ac02cf58_14_SpectralOps_cu_bd418f174cuda3std3__420unreachable_sentinelE)
_ZN45_INTERNAL_ac02cf58_14_SpectralOps_cu_bd418f174cuda3std3__420unreachable_sentinelE:
	.zero		1
	.type		_ZN45_INTERNAL_ac02cf58_14_SpectralOps_cu_bd418f176thrust23THRUST_300001_SM_900_NS6system6detail10sequential3seqE,@object
	.size		_ZN45_INTERNAL_ac02cf58_14_SpectralOps_cu_bd418f176thrust23THRUST_300001_SM_900_NS6system6detail10sequential3seqE,(_ZN45_INTERNAL_ac02cf58_14_SpectralOps_cu_bd418f174cuda3std3__45__cpo4cendE - _ZN45_INTERNAL_ac02cf58_14_SpectralOps_cu_bd418f176thrust23THRUST_300001_SM_900_NS6system6detail10sequential3seqE)
_ZN45_INTERNAL_ac02cf58_14_SpectralOps_cu_bd418f176thrust23THRUST_300001_SM_900_NS6system6detail10sequential3seqE:
	.zero		1
	.type		_ZN45_INTERNAL_ac02cf58_14_SpectralOps_cu_bd418f174cuda3std3__45__cpo4cendE,@object
	.size		_ZN45_INTERNAL_ac02cf58_14_SpectralOps_cu_bd418f174cuda3std3__45__cpo4cendE,(_ZN45_INTERNAL_ac02cf58_14_SpectralOps_cu_bd418f174cuda3std6ranges3__45__cpo9iter_swapE - _ZN45_INTERNAL_ac02cf58_14_SpectralOps_cu_bd418f174cuda3std3__45__cpo4cendE)
_ZN45_INTERNAL_ac02cf58_14_SpectralOps_cu_bd418f174cuda3std3__45__cpo4cendE:
	.zero		1
	.type		_ZN45_INTERNAL_ac02cf58_14_SpectralOps_cu_bd418f174cuda3std6ranges3__45__cpo9iter_swapE,@object
	.size		_ZN45_INTERNAL_ac02cf58_14_SpectralOps_cu_bd418f174cuda3std6ranges3__45__cpo9iter_swapE,(_ZN45_INTERNAL_ac02cf58_14_SpectralOps_cu_bd418f174cuda3std3__45__cpo5crendE - _ZN45_INTERNAL_ac02cf58_14_SpectralOps_cu_bd418f174cuda3std6ranges3__45__cpo9iter_swapE)
_ZN45_INTERNAL_ac02cf58_14_SpectralOps_cu_bd418f174cuda3std6ranges3__45__cpo9iter_swapE:
	.zero		1
	.type		_ZN45_INTERNAL_ac02cf58_14_SpectralOps_cu_bd418f174cuda3std3__45__cpo5crendE,@object
	.size		_ZN45_INTERNAL_ac02cf58_14_SpectralOps_cu_bd418f174cuda3std3__45__cpo5crendE,(_ZN45_INTERNAL_ac02cf58_14_SpectralOps_cu_bd418f174cuda3std6ranges3__45__cpo5cdataE - _ZN45_INTERNAL_ac02cf58_14_SpectralOps_cu_bd418f174cuda3std3__45__cpo5crendE)
_ZN45_INTERNAL_ac02cf58_14_SpectralOps_cu_bd418f174cuda3std3__45__cpo5crendE:
	.zero		1
	.type		_ZN45_INTERNAL_ac02cf58_14_SpectralOps_cu_bd418f174cuda3std6ranges3__45__cpo5cdataE,@object
	.size		_ZN45_INTERNAL_ac02cf58_14_SpectralOps_cu_bd418f174cuda3std6ranges3__45__cpo5cdataE,(_ZN45_INTERNAL_ac02cf58_14_SpectralOps_cu_bd418f174cuda3std6ranges3__45__cpo3endE - _ZN45_INTERNAL_ac02cf58_14_SpectralOps_cu_bd418f174cuda3std6ranges3__45__cpo5cdataE)
_ZN45_INTERNAL_ac02cf58_14_SpectralOps_cu_bd418f174cuda3std6ranges3__45__cpo5cdataE:
	.zero		1
	.type		_ZN45_INTERNAL_ac02cf58_14_SpectralOps_cu_bd418f174cuda3std6ranges3__45__cpo3endE,@object
	.size		_ZN45_INTERNAL_ac02cf58_14_SpectralOps_cu_bd418f174cuda3std6ranges3__45__cpo3endE,(_ZN45_INTERNAL_ac02cf58_14_SpectralOps_cu_bd418f174cuda3std3__419piecewise_constructE - _ZN45_INTERNAL_ac02cf58_14_SpectralOps_cu_bd418f174cuda3std6ranges3__45__cpo3endE)
_ZN45_INTERNAL_ac02cf58_14_SpectralOps_cu_bd418f174cuda3std6ranges3__45__cpo3endE:
	.zero		1
	.type		_ZN45_INTERNAL_ac02cf58_14_SpectralOps_cu_bd418f174cuda3std3__419piecewise_constructE,@object
	.size		_ZN45_INTERNAL_ac02cf58_14_SpectralOps_cu_bd418f174cuda3std3__419piecewise_constructE,(_ZN45_INTERNAL_ac02cf58_14_SpectralOps_cu_bd418f174cuda3std6ranges3__45__cpo5ssizeE - _ZN45_INTERNAL_ac02cf58_14_SpectralOps_cu_bd418f174cuda3std3__419piecewise_constructE)
_ZN45_INTERNAL_ac02cf58_14_SpectralOps_cu_bd418f174cuda3std3__419piecewise_constructE:
	.zero		1
	.type		_ZN45_INTERNAL_ac02cf58_14_SpectralOps_cu_bd418f174cuda3std6ranges3__45__cpo5ssizeE,@object
	.size		_ZN45_INTERNAL_ac02cf58_14_SpectralOps_cu_bd418f174cuda3std6ranges3__45__cpo5ssizeE,(_ZN45_INTERNAL_ac02cf58_14_SpectralOps_cu_bd418f174cuda3std3__45__cpo3endE - _ZN45_INTERNAL_ac02cf58_14_SpectralOps_cu_bd418f174cuda3std6ranges3__45__cpo5ssizeE)
_ZN45_INTERNAL_ac02cf58_14_SpectralOps_cu_bd418f174cuda3std6ranges3__45__cpo5ssizeE:
	.zero		1
	.type		_ZN45_INTERNAL_ac02cf58_14_SpectralOps_cu_bd418f174cuda3std3__45__cpo3endE,@object
	.size		_ZN45_INTERNAL_ac02cf58_14_SpectralOps_cu_bd418f174cuda3std3__45__cpo3endE,(_ZN45_INTERNAL_ac02cf58_14_SpectralOps_cu_bd418f174cuda3std6ranges3__45__cpo4cendE - _ZN45_INTERNAL_ac02cf58_14_SpectralOps_cu_bd418f174cuda3std3__45__cpo3endE)
_ZN45_INTERNAL_ac02cf58_14_SpectralOps_cu_bd418f174cuda3std3__45__cpo3endE:
	.zero		1
	.type		_ZN45_INTERNAL_ac02cf58_14_SpectralOps_cu_bd418f174cuda3std6ranges3__45__cpo4cendE,@object
	.size		_ZN45_INTERNAL_ac02cf58_14_SpectralOps_cu_bd418f174cuda3std6ranges3__45__cpo4cendE,(_ZN45_INTERNAL_ac02cf58_14_SpectralOps_cu_bd418f174cuda3std3__45__cpo4rendE - _ZN45_INTERNAL_ac02cf58_14_SpectralOps_cu_bd418f174cuda3std6ranges3__45__cpo4cendE)
_ZN45_INTERNAL_ac02cf58_14_SpectralOps_cu_bd418f174cuda3std6ranges3__45__cpo4cendE:
	.zero		1
	.type		_ZN45_INTERNAL_ac02cf58_14_SpectralOps_cu_bd418f174cuda3std3__45__cpo4rendE,@object
	.size		_ZN45_INTERNAL_ac02cf58_14_SpectralOps_cu_bd418f174cuda3std3__45__cpo4rendE,(_ZN45_INTERNAL_ac02cf58_14_SpectralOps_cu_bd418f174cuda3std6ranges3__45__cpo4prevE - _ZN45_INTERNAL_ac02cf58_14_SpectralOps_cu_bd418f174cuda3std3__45__cpo4rendE)
_ZN45_INTERNAL_ac02cf58_14_SpectralOps_cu_bd418f174cuda3std3__45__cpo4rendE:
	.zero		1
	.type		_ZN45_INTERNAL_ac02cf58_14_SpectralOps_cu_bd418f174cuda3std6ranges3__45__cpo4prevE,@object
	.size		_ZN45_INTERNAL_ac02cf58_14_SpectralOps_cu_bd418f174cuda3std6ranges3__45__cpo4prevE,(_ZN45_INTERNAL_ac02cf58_14_SpectralOps_cu_bd418f174cuda3std6ranges3__45__cpo9iter_moveE - _ZN45_INTERNAL_ac02cf58_14_SpectralOps_cu_bd418f174cuda3std6ranges3__45__cpo4prevE)
_ZN45_INTERNAL_ac02cf58_14_SpectralOps_cu_bd418f174cuda3std6ranges3__45__cpo4prevE:
	.zero		1
	.type		_ZN45_INTERNAL_ac02cf58_14_SpectralOps_cu_bd418f174cuda3std6ranges3__45__cpo9iter_moveE,@object
	.size		_ZN45_INTERNAL_ac02cf58_14_SpectralOps_cu_bd418f174cuda3std6ranges3__45__cpo9iter_moveE,(.L_13 - _ZN45_INTERNAL_ac02cf58_14_SpectralOps_cu_bd418f174cuda3std6ranges3__45__cpo9iter_moveE)
_ZN45_INTERNAL_ac02cf58_14_SpectralOps_cu_bd418f174cuda3std6ranges3__45__cpo9iter_moveE:
	.zero		1
.L_13:


//--------------------- .nv.constant0._ZN2at6native26_fft_conjugate_copy_kernelIN3c107complexINS2_4HalfEEE16OffsetCalculatorILi1ElLb0EENS0_33HermitianSymmetryOffsetCalculatorIlEEEEvlPT_PKSA_T0_T1_ --------------------------
	.section	.nv.constant0._ZN2at6native26_fft_conjugate_copy_kernelIN3c107complexINS2_4HalfEEE16OffsetCalculatorILi1ElLb0EENS0_33HermitianSymmetryOffsetCalculatorIlEEEEvlPT_PKSA_T0_T1_,"a",@progbits
	.sectionflags	@""
	.align	4
.nv.constant0._ZN2at6native26_fft_conjugate_copy_kernelIN3c107complexINS2_4HalfEEE16OffsetCalculatorILi1ElLb0EENS0_33HermitianSymmetryOffsetCalculatorIlEEEEvlPT_PKSA_T0_T1_:
	.zero		1376


//--------------------- .nv.constant0._ZN2at6native26_fft_conjugate_copy_kernelIN3c107complexIfEE16OffsetCalculatorILi1ElLb0EENS0_33HermitianSymmetryOffsetCalculatorIlEEEEvlPT_PKS9_T0_T1_ --------------------------
	.section	.nv.constant0._ZN2at6native26_fft_conjugate_copy_kernelIN3c107complexIfEE16OffsetCalculatorILi1ElLb0EENS0_33HermitianSymmetryOffsetCalculatorIlEEEEvlPT_PKS9_T0_T1_,"a",@progbits
	.sectionflags	@""
	.align	4
.nv.constant0._ZN2at6native26_fft_conjugate_copy_kernelIN3c107complexIfEE16OffsetCalculatorILi1ElLb0EENS0_33HermitianSymmetryOffsetCalculatorIlEEEEvlPT_PKS9_T0_T1_:
	.zero		1376


//--------------------- .nv.constant0._ZN2at6native26_fft_conjugate_copy_kernelIN3c107complexIdEE16OffsetCalculatorILi1ElLb0EENS0_33HermitianSymmetryOffsetCalculatorIlEEEEvlPT_PKS9_T0_T1_ --------------------------
	.section	.nv.constant0._ZN2at6native26_fft_conjugate_copy_kernelIN3c107complexIdEE16OffsetCalculatorILi1ElLb0EENS0_33HermitianSymmetryOffsetCalculatorIlEEEEvlPT_PKS9_T0_T1_,"a",@progbits
	.sectionflags	@""
	.align	4
.nv.constant0._ZN2at6native26_fft_conjugate_copy_kernelIN3c107complexIdEE16OffsetCalculatorILi1ElLb0EENS0_33HermitianSymmetryOffsetCalculatorIlEEEEvlPT_PKS9_T0_T1_:
	.zero		1376


//--------------------- SYMBOLS --------------------------

	.type		.nv.reservedSmem.offset0,@object
	.size		.nv.reservedSmem.offset0,0x4
